//
// Generated by NVIDIA NVVM Compiler
//
// Compiler Build ID: CL-36424714
// Cuda compilation tools, release 13.0, V13.0.88
// Based on NVVM 20.0.0
//

.version 9.0
.target sm_100
.address_size 64

	// .globl	_Z13i8gemm128x128PKaS0_Piiiiii
// _ZZ13i8gemm128x128PKaS0_PiiiiiiE10shared_mem has been demoted

.visible .entry _Z13i8gemm128x128PKaS0_Piiiiii(
	.param .u64 .ptr .align 1 _Z13i8gemm128x128PKaS0_Piiiiii_param_0,
	.param .u64 .ptr .align 1 _Z13i8gemm128x128PKaS0_Piiiiii_param_1,
	.param .u64 .ptr .align 1 _Z13i8gemm128x128PKaS0_Piiiiii_param_2,
	.param .u32 _Z13i8gemm128x128PKaS0_Piiiiii_param_3,
	.param .u32 _Z13i8gemm128x128PKaS0_Piiiiii_param_4,
	.param .u32 _Z13i8gemm128x128PKaS0_Piiiiii_param_5,
	.param .u32 _Z13i8gemm128x128PKaS0_Piiiiii_param_6,
	.param .u32 _Z13i8gemm128x128PKaS0_Piiiiii_param_7
)
{
	.reg .pred 	%p<7>;
	.reg .b32 	%r<1180>;
	.reg .b64 	%rd<67>;
	// demoted variable
	.shared .align 1 .b8 _ZZ13i8gemm128x128PKaS0_PiiiiiiE10shared_mem[4096];
	ld.param.u64 	%rd18, [_Z13i8gemm128x128PKaS0_Piiiiii_param_0];
	ld.param.u64 	%rd19, [_Z13i8gemm128x128PKaS0_Piiiiii_param_1];
	ld.param.u64 	%rd17, [_Z13i8gemm128x128PKaS0_Piiiiii_param_2];
	ld.param.u32 	%r240, [_Z13i8gemm128x128PKaS0_Piiiiii_param_4];
	ld.param.u32 	%r241, [_Z13i8gemm128x128PKaS0_Piiiiii_param_5];
	ld.param.u32 	%r242, [_Z13i8gemm128x128PKaS0_Piiiiii_param_6];
	ld.param.u32 	%r243, [_Z13i8gemm128x128PKaS0_Piiiiii_param_7];
	cvta.to.global.u64 	%rd1, %rd19;
	cvta.to.global.u64 	%rd2, %rd18;
	mov.u32 	%r245, %tid.x;
	cvt.u64.u32 	%rd3, %r245;
	and.b64  	%rd4, %rd3, 31;
	mov.u32 	%r246, %ctaid.x;
	shl.b32 	%r1, %r246, 7;
	mul.lo.s32 	%r247, %r241, %r1;
	cvt.u64.u32 	%rd5, %r247;
	mov.u32 	%r248, %ctaid.y;
	shl.b32 	%r2, %r248, 7;
	mul.lo.s32 	%r249, %r241, %r2;
	cvt.u64.u32 	%rd6, %r249;
	shr.u64 	%rd7, %rd3, 2;
	and.b64  	%rd8, %rd7, 224;
	and.b64  	%rd9, %rd3, 96;
	setp.lt.s32 	%p1, %r241, 1;
	mov.b32 	%r1147, 0;
	mov.u32 	%r1148, %r1147;
	mov.u32 	%r1149, %r1147;
	mov.u32 	%r1150, %r1147;
	mov.u32 	%r1151, %r1147;
	mov.u32 	%r1152, %r1147;
	mov.u32 	%r1153, %r1147;
	mov.u32 	%r1154, %r1147;
	mov.u32 	%r1155, %r1147;
	mov.u32 	%r1156, %r1147;
	mov.u32 	%r1157, %r1147;
	mov.u32 	%r1158, %r1147;
	mov.u32 	%r1159, %r1147;
	mov.u32 	%r1160, %r1147;
	mov.u32 	%r1161, %r1147;
	mov.u32 	%r1162, %r1147;
	mov.u32 	%r1163, %r1147;
	mov.u32 	%r1164, %r1147;
	mov.u32 	%r1165, %r1147;
	mov.u32 	%r1166, %r1147;
	mov.u32 	%r1167, %r1147;
	mov.u32 	%r1168, %r1147;
	mov.u32 	%r1169, %r1147;
	mov.u32 	%r1170, %r1147;
	mov.u32 	%r1171, %r1147;
	mov.u32 	%r1172, %r1147;
	mov.u32 	%r1173, %r1147;
	mov.u32 	%r1174, %r1147;
	mov.u32 	%r1175, %r1147;
	mov.u32 	%r1176, %r1147;
	mov.u32 	%r1177, %r1147;
	mov.u32 	%r1178, %r1147;
	@%p1 bra 	$L__BB0_9;
	cvt.u32.u64 	%r251, %rd3;
	cvt.u64.u32 	%rd20, %r241;
	shl.b64 	%rd21, %rd3, 2;
	and.b64  	%rd22, %rd21, 12;
	mad.lo.s64 	%rd10, %rd7, %rd20, %rd22;
	shl.b32 	%r252, %r251, 2;
	mov.u32 	%r253, _ZZ13i8gemm128x128PKaS0_PiiiiiiE10shared_mem;
	add.s32 	%r3, %r253, %r252;
	shl.b64 	%rd23, %rd4, 2;
	shl.b64 	%rd24, %rd8, 4;
	shl.b64 	%rd25, %rd9, 4;
	add.s32 	%r4, %r241, -1;
	shr.u32 	%r254, %r4, 4;
	add.s32 	%r5, %r254, 1;
	setp.lt.u32 	%p2, %r241, 49;
	cvt.u32.u64 	%r255, %rd24;
	cvt.u32.u64 	%r256, %rd23;
	add.s32 	%r257, %r256, %r255;
	add.s32 	%r6, %r253, %r257;
	cvt.u32.u64 	%r258, %rd25;
	add.s32 	%r259, %r256, %r258;
	add.s32 	%r260, %r259, %r253;
	add.s32 	%r7, %r260, 2048;
	mov.b32 	%r1147, 0;
	mov.u32 	%r1179, %r1147;
	@%p2 bra 	$L__BB0_4;
	and.b32  	%r262, %r5, 536870908;
	neg.s32 	%r1146, %r262;
	add.s64 	%rd26, %rd10, %rd5;
	add.s64 	%rd27, %rd26, %rd2;
	add.s64 	%rd66, %rd27, 32;
	add.s64 	%rd28, %rd10, %rd6;
	add.s64 	%rd29, %rd28, %rd1;
	add.s64 	%rd65, %rd29, 32;
	mov.b32 	%r1147, 0;
	mov.u32 	%r1148, %r1147;
	mov.u32 	%r1149, %r1147;
	mov.u32 	%r1150, %r1147;
	mov.u32 	%r1151, %r1147;
	mov.u32 	%r1152, %r1147;
	mov.u32 	%r1153, %r1147;
	mov.u32 	%r1154, %r1147;
	mov.u32 	%r1155, %r1147;
	mov.u32 	%r1156, %r1147;
	mov.u32 	%r1157, %r1147;
	mov.u32 	%r1158, %r1147;
	mov.u32 	%r1159, %r1147;
	mov.u32 	%r1160, %r1147;
	mov.u32 	%r1161, %r1147;
	mov.u32 	%r1162, %r1147;
	mov.u32 	%r1163, %r1147;
	mov.u32 	%r1164, %r1147;
	mov.u32 	%r1165, %r1147;
	mov.u32 	%r1166, %r1147;
	mov.u32 	%r1167, %r1147;
	mov.u32 	%r1168, %r1147;
	mov.u32 	%r1169, %r1147;
	mov.u32 	%r1170, %r1147;
	mov.u32 	%r1171, %r1147;
	mov.u32 	%r1172, %r1147;
	mov.u32 	%r1173, %r1147;
	mov.u32 	%r1174, %r1147;
	mov.u32 	%r1175, %r1147;
	mov.u32 	%r1176, %r1147;
	mov.u32 	%r1177, %r1147;
	mov.u32 	%r1178, %r1147;
$L__BB0_3:
	.pragma "nounroll";
	ld.global.u32 	%r647, [%rd66+-32];
	st.shared.u32 	[%r3], %r647;
	ld.global.u32 	%r648, [%rd65+-32];
	st.shared.u32 	[%r3+2048], %r648;
	bar.sync 	0;
	ld.shared.u32 	%r265, [%r6];
	ld.shared.u32 	%r266, [%r7];
	ld.shared.u32 	%r289, [%r6+128];
	ld.shared.u32 	%r272, [%r7+128];
	ld.shared.u32 	%r313, [%r6+256];
	ld.shared.u32 	%r278, [%r7+256];
	ld.shared.u32 	%r337, [%r6+384];
	ld.shared.u32 	%r284, [%r7+384];
	bar.warp.sync 	-1;
	// begin inline asm
	mma.sync.aligned.m8n8k16.row.col.s32.s8.s8.s32                 {%r1178, %r1177},                 {%r265}, {%r266},                 {%r1178, %r1177};
	// end inline asm
	// begin inline asm
	mma.sync.aligned.m8n8k16.row.col.s32.s8.s8.s32                 {%r1176, %r1175},                 {%r265}, {%r272},                 {%r1176, %r1175};
	// end inline asm
	// begin inline asm
	mma.sync.aligned.m8n8k16.row.col.s32.s8.s8.s32                 {%r1174, %r1173},                 {%r265}, {%r278},                 {%r1174, %r1173};
	// end inline asm
	// begin inline asm
	mma.sync.aligned.m8n8k16.row.col.s32.s8.s8.s32                 {%r1172, %r1171},                 {%r265}, {%r284},                 {%r1172, %r1171};
	// end inline asm
	// begin inline asm
	mma.sync.aligned.m8n8k16.row.col.s32.s8.s8.s32                 {%r1170, %r1169},                 {%r289}, {%r266},                 {%r1170, %r1169};
	// end inline asm
	// begin inline asm
	mma.sync.aligned.m8n8k16.row.col.s32.s8.s8.s32                 {%r1168, %r1167},                 {%r289}, {%r272},                 {%r1168, %r1167};
	// end inline asm
	// begin inline asm
	mma.sync.aligned.m8n8k16.row.col.s32.s8.s8.s32                 {%r1166, %r1165},                 {%r289}, {%r278},                 {%r1166, %r1165};
	// end inline asm
	// begin inline asm
	mma.sync.aligned.m8n8k16.row.col.s32.s8.s8.s32                 {%r1164, %r1163},                 {%r289}, {%r284},                 {%r1164, %r1163};
	// end inline asm
	// begin inline asm
	mma.sync.aligned.m8n8k16.row.col.s32.s8.s8.s32                 {%r1162, %r1161},                 {%r313}, {%r266},                 {%r1162, %r1161};
	// end inline asm
	// begin inline asm
	mma.sync.aligned.m8n8k16.row.col.s32.s8.s8.s32                 {%r1160, %r1159},                 {%r313}, {%r272},                 {%r1160, %r1159};
	// end inline asm
	// begin inline asm
	mma.sync.aligned.m8n8k16.row.col.s32.s8.s8.s32                 {%r1158, %r1157},                 {%r313}, {%r278},                 {%r1158, %r1157};
	// end inline asm
	// begin inline asm
	mma.sync.aligned.m8n8k16.row.col.s32.s8.s8.s32                 {%r1156, %r1155},                 {%r313}, {%r284},                 {%r1156, %r1155};
	// end inline asm
	// begin inline asm
	mma.sync.aligned.m8n8k16.row.col.s32.s8.s8.s32                 {%r1154, %r1153},                 {%r337}, {%r266},                 {%r1154, %r1153};
	// end inline asm
	// begin inline asm
	mma.sync.aligned.m8n8k16.row.col.s32.s8.s8.s32                 {%r1152, %r1151},                 {%r337}, {%r272},                 {%r1152, %r1151};
	// end inline asm
	// begin inline asm
	mma.sync.aligned.m8n8k16.row.col.s32.s8.s8.s32                 {%r1150, %r1149},                 {%r337}, {%r278},                 {%r1150, %r1149};
	// end inline asm
	// begin inline asm
	mma.sync.aligned.m8n8k16.row.col.s32.s8.s8.s32                 {%r1148, %r1147},                 {%r337}, {%r284},                 {%r1148, %r1147};
	// end inline asm
	bar.sync 	0;
	ld.global.u32 	%r649, [%rd66+-16];
	st.shared.u32 	[%r3], %r649;
	ld.global.u32 	%r650, [%rd65+-16];
	st.shared.u32 	[%r3+2048], %r650;
	bar.sync 	0;
	ld.shared.u32 	%r361, [%r6];
	ld.shared.u32 	%r362, [%r7];
	ld.shared.u32 	%r385, [%r6+128];
	ld.shared.u32 	%r368, [%r7+128];
	ld.shared.u32 	%r409, [%r6+256];
	ld.shared.u32 	%r374, [%r7+256];
	ld.shared.u32 	%r433, [%r6+384];
	ld.shared.u32 	%r380, [%r7+384];
	bar.warp.sync 	-1;
	// begin inline asm
	mma.sync.aligned.m8n8k16.row.col.s32.s8.s8.s32                 {%r1178, %r1177},                 {%r361}, {%r362},                 {%r1178, %r1177};
	// end inline asm
	// begin inline asm
	mma.sync.aligned.m8n8k16.row.col.s32.s8.s8.s32                 {%r1176, %r1175},                 {%r361}, {%r368},                 {%r1176, %r1175};
	// end inline asm
	// begin inline asm
	mma.sync.aligned.m8n8k16.row.col.s32.s8.s8.s32                 {%r1174, %r1173},                 {%r361}, {%r374},                 {%r1174, %r1173};
	// end inline asm
	// begin inline asm
	mma.sync.aligned.m8n8k16.row.col.s32.s8.s8.s32                 {%r1172, %r1171},                 {%r361}, {%r380},                 {%r1172, %r1171};
	// end inline asm
	// begin inline asm
	mma.sync.aligned.m8n8k16.row.col.s32.s8.s8.s32                 {%r1170, %r1169},                 {%r385}, {%r362},                 {%r1170, %r1169};
	// end inline asm
	// begin inline asm
	mma.sync.aligned.m8n8k16.row.col.s32.s8.s8.s32                 {%r1168, %r1167},                 {%r385}, {%r368},                 {%r1168, %r1167};
	// end inline asm
	// begin inline asm
	mma.sync.aligned.m8n8k16.row.col.s32.s8.s8.s32                 {%r1166, %r1165},                 {%r385}, {%r374},                 {%r1166, %r1165};
	// end inline asm
	// begin inline asm
	mma.sync.aligned.m8n8k16.row.col.s32.s8.s8.s32                 {%r1164, %r1163},                 {%r385}, {%r380},                 {%r1164, %r1163};
	// end inline asm
	// begin inline asm
	mma.sync.aligned.m8n8k16.row.col.s32.s8.s8.s32                 {%r1162, %r1161},                 {%r409}, {%r362},                 {%r1162, %r1161};
	// end inline asm
	// begin inline asm
	mma.sync.aligned.m8n8k16.row.col.s32.s8.s8.s32                 {%r1160, %r1159},                 {%r409}, {%r368},                 {%r1160, %r1159};
	// end inline asm
	// begin inline asm
	mma.sync.aligned.m8n8k16.row.col.s32.s8.s8.s32                 {%r1158, %r1157},                 {%r409}, {%r374},                 {%r1158, %r1157};
	// end inline asm
	// begin inline asm
	mma.sync.aligned.m8n8k16.row.col.s32.s8.s8.s32                 {%r1156, %r1155},                 {%r409}, {%r380},                 {%r1156, %r1155};
	// end inline asm
	// begin inline asm
	mma.sync.aligned.m8n8k16.row.col.s32.s8.s8.s32                 {%r1154, %r1153},                 {%r433}, {%r362},                 {%r1154, %r1153};
	// end inline asm
	// begin inline asm
	mma.sync.aligned.m8n8k16.row.col.s32.s8.s8.s32                 {%r1152, %r1151},                 {%r433}, {%r368},                 {%r1152, %r1151};
	// end inline asm
	// begin inline asm
	mma.sync.aligned.m8n8k16.row.col.s32.s8.s8.s32                 {%r1150, %r1149},                 {%r433}, {%r374},                 {%r1150, %r1149};
	// end inline asm
	// begin inline asm
	mma.sync.aligned.m8n8k16.row.col.s32.s8.s8.s32                 {%r1148, %r1147},                 {%r433}, {%r380},                 {%r1148, %r1147};
	// end inline asm
	bar.sync 	0;
	ld.global.u32 	%r651, [%rd66];
	st.shared.u32 	[%r3], %r651;
	ld.global.u32 	%r652, [%rd65];
	st.shared.u32 	[%r3+2048], %r652;
	bar.sync 	0;
	ld.shared.u32 	%r457, [%r6];
	ld.shared.u32 	%r458, [%r7];
	ld.shared.u32 	%r481, [%r6+128];
	ld.shared.u32 	%r464, [%r7+128];
	ld.shared.u32 	%r505, [%r6+256];
	ld.shared.u32 	%r470, [%r7+256];
	ld.shared.u32 	%r529, [%r6+384];
	ld.shared.u32 	%r476, [%r7+384];
	bar.warp.sync 	-1;
	// begin inline asm
	mma.sync.aligned.m8n8k16.row.col.s32.s8.s8.s32                 {%r1178, %r1177},                 {%r457}, {%r458},                 {%r1178, %r1177};
	// end inline asm
	// begin inline asm
	mma.sync.aligned.m8n8k16.row.col.s32.s8.s8.s32                 {%r1176, %r1175},                 {%r457}, {%r464},                 {%r1176, %r1175};
	// end inline asm
	// begin inline asm
	mma.sync.aligned.m8n8k16.row.col.s32.s8.s8.s32                 {%r1174, %r1173},                 {%r457}, {%r470},                 {%r1174, %r1173};
	// end inline asm
	// begin inline asm
	mma.sync.aligned.m8n8k16.row.col.s32.s8.s8.s32                 {%r1172, %r1171},                 {%r457}, {%r476},                 {%r1172, %r1171};
	// end inline asm
	// begin inline asm
	mma.sync.aligned.m8n8k16.row.col.s32.s8.s8.s32                 {%r1170, %r1169},                 {%r481}, {%r458},                 {%r1170, %r1169};
	// end inline asm
	// begin inline asm
	mma.sync.aligned.m8n8k16.row.col.s32.s8.s8.s32                 {%r1168, %r1167},                 {%r481}, {%r464},                 {%r1168, %r1167};
	// end inline asm
	// begin inline asm
	mma.sync.aligned.m8n8k16.row.col.s32.s8.s8.s32                 {%r1166, %r1165},                 {%r481}, {%r470},                 {%r1166, %r1165};
	// end inline asm
	// begin inline asm
	mma.sync.aligned.m8n8k16.row.col.s32.s8.s8.s32                 {%r1164, %r1163},                 {%r481}, {%r476},                 {%r1164, %r1163};
	// end inline asm
	// begin inline asm
	mma.sync.aligned.m8n8k16.row.col.s32.s8.s8.s32                 {%r1162, %r1161},                 {%r505}, {%r458},                 {%r1162, %r1161};
	// end inline asm
	// begin inline asm
	mma.sync.aligned.m8n8k16.row.col.s32.s8.s8.s32                 {%r1160, %r1159},                 {%r505}, {%r464},                 {%r1160, %r1159};
	// end inline asm
	// begin inline asm
	mma.sync.aligned.m8n8k16.row.col.s32.s8.s8.s32                 {%r1158, %r1157},                 {%r505}, {%r470},                 {%r1158, %r1157};
	// end inline asm
	// begin inline asm
	mma.sync.aligned.m8n8k16.row.col.s32.s8.s8.s32                 {%r1156, %r1155},                 {%r505}, {%r476},                 {%r1156, %r1155};
	// end inline asm
	// begin inline asm
	mma.sync.aligned.m8n8k16.row.col.s32.s8.s8.s32                 {%r1154, %r1153},                 {%r529}, {%r458},                 {%r1154, %r1153};
	// end inline asm
	// begin inline asm
	mma.sync.aligned.m8n8k16.row.col.s32.s8.s8.s32                 {%r1152, %r1151},                 {%r529}, {%r464},                 {%r1152, %r1151};
	// end inline asm
	// begin inline asm
	mma.sync.aligned.m8n8k16.row.col.s32.s8.s8.s32                 {%r1150, %r1149},                 {%r529}, {%r470},                 {%r1150, %r1149};
	// end inline asm
	// begin inline asm
	mma.sync.aligned.m8n8k16.row.col.s32.s8.s8.s32                 {%r1148, %r1147},                 {%r529}, {%r476},                 {%r1148, %r1147};
	// end inline asm
	bar.sync 	0;
	ld.global.u32 	%r653, [%rd66+16];
	st.shared.u32 	[%r3], %r653;
	ld.global.u32 	%r654, [%rd65+16];
	st.shared.u32 	[%r3+2048], %r654;
	bar.sync 	0;
	ld.shared.u32 	%r553, [%r6];
	ld.shared.u32 	%r554, [%r7];
	ld.shared.u32 	%r577, [%r6+128];
	ld.shared.u32 	%r560, [%r7+128];
	ld.shared.u32 	%r601, [%r6+256];
	ld.shared.u32 	%r566, [%r7+256];
	ld.shared.u32 	%r625, [%r6+384];
	ld.shared.u32 	%r572, [%r7+384];
	bar.warp.sync 	-1;
	// begin inline asm
	mma.sync.aligned.m8n8k16.row.col.s32.s8.s8.s32                 {%r1178, %r1177},                 {%r553}, {%r554},                 {%r1178, %r1177};
	// end inline asm
	// begin inline asm
	mma.sync.aligned.m8n8k16.row.col.s32.s8.s8.s32                 {%r1176, %r1175},                 {%r553}, {%r560},                 {%r1176, %r1175};
	// end inline asm
	// begin inline asm
	mma.sync.aligned.m8n8k16.row.col.s32.s8.s8.s32                 {%r1174, %r1173},                 {%r553}, {%r566},                 {%r1174, %r1173};
	// end inline asm
	// begin inline asm
	mma.sync.aligned.m8n8k16.row.col.s32.s8.s8.s32                 {%r1172, %r1171},                 {%r553}, {%r572},                 {%r1172, %r1171};
	// end inline asm
	// begin inline asm
	mma.sync.aligned.m8n8k16.row.col.s32.s8.s8.s32                 {%r1170, %r1169},                 {%r577}, {%r554},                 {%r1170, %r1169};
	// end inline asm
	// begin inline asm
	mma.sync.aligned.m8n8k16.row.col.s32.s8.s8.s32                 {%r1168, %r1167},                 {%r577}, {%r560},                 {%r1168, %r1167};
	// end inline asm
	// begin inline asm
	mma.sync.aligned.m8n8k16.row.col.s32.s8.s8.s32                 {%r1166, %r1165},                 {%r577}, {%r566},                 {%r1166, %r1165};
	// end inline asm
	// begin inline asm
	mma.sync.aligned.m8n8k16.row.col.s32.s8.s8.s32                 {%r1164, %r1163},                 {%r577}, {%r572},                 {%r1164, %r1163};
	// end inline asm
	// begin inline asm
	mma.sync.aligned.m8n8k16.row.col.s32.s8.s8.s32                 {%r1162, %r1161},                 {%r601}, {%r554},                 {%r1162, %r1161};
	// end inline asm
	// begin inline asm
	mma.sync.aligned.m8n8k16.row.col.s32.s8.s8.s32                 {%r1160, %r1159},                 {%r601}, {%r560},                 {%r1160, %r1159};
	// end inline asm
	// begin inline asm
	mma.sync.aligned.m8n8k16.row.col.s32.s8.s8.s32                 {%r1158, %r1157},                 {%r601}, {%r566},                 {%r1158, %r1157};
	// end inline asm
	// begin inline asm
	mma.sync.aligned.m8n8k16.row.col.s32.s8.s8.s32                 {%r1156, %r1155},                 {%r601}, {%r572},                 {%r1156, %r1155};
	// end inline asm
	// begin inline asm
	mma.sync.aligned.m8n8k16.row.col.s32.s8.s8.s32                 {%r1154, %r1153},                 {%r625}, {%r554},                 {%r1154, %r1153};
	// end inline asm
	// begin inline asm
	mma.sync.aligned.m8n8k16.row.col.s32.s8.s8.s32                 {%r1152, %r1151},                 {%r625}, {%r560},                 {%r1152, %r1151};
	// end inline asm
	// begin inline asm
	mma.sync.aligned.m8n8k16.row.col.s32.s8.s8.s32                 {%r1150, %r1149},                 {%r625}, {%r566},                 {%r1150, %r1149};
	// end inline asm
	// begin inline asm
	mma.sync.aligned.m8n8k16.row.col.s32.s8.s8.s32                 {%r1148, %r1147},                 {%r625}, {%r572},                 {%r1148, %r1147};
	// end inline asm
	bar.sync 	0;
	add.s32 	%r1179, %r1179, 64;
	add.s32 	%r1146, %r1146, 4;
	add.s64 	%rd66, %rd66, 64;
	add.s64 	%rd65, %rd65, 64;
	setp.eq.s32 	%p3, %r1146, 0;
	@%p3 bra 	$L__BB0_4;
	bra.uni 	$L__BB0_3;
$L__BB0_4:
	and.b32  	%r655, %r5, 3;
	setp.eq.s32 	%p4, %r655, 0;
	@%p4 bra 	$L__BB0_9;
	setp.eq.s32 	%p5, %r655, 1;
	@%p5 bra 	$L__BB0_7;
	cvt.u64.u32 	%rd30, %r1179;
	add.s64 	%rd31, %rd10, %rd30;
	add.s64 	%rd32, %rd31, %rd5;
	add.s64 	%rd33, %rd2, %rd32;
	ld.global.u32 	%r848, [%rd33];
	st.shared.u32 	[%r3], %r848;
	add.s64 	%rd34, %rd31, %rd6;
	add.s64 	%rd35, %rd1, %rd34;
	ld.global.u32 	%r849, [%rd35];
	st.shared.u32 	[%r3+2048], %r849;
	bar.sync 	0;
	ld.shared.u32 	%r658, [%r6];
	ld.shared.u32 	%r659, [%r7];
	ld.shared.u32 	%r682, [%r6+128];
	ld.shared.u32 	%r665, [%r7+128];
	ld.shared.u32 	%r706, [%r6+256];
	ld.shared.u32 	%r671, [%r7+256];
	ld.shared.u32 	%r730, [%r6+384];
	ld.shared.u32 	%r677, [%r7+384];
	bar.warp.sync 	-1;
	// begin inline asm
	mma.sync.aligned.m8n8k16.row.col.s32.s8.s8.s32                 {%r1178, %r1177},                 {%r658}, {%r659},                 {%r1178, %r1177};
	// end inline asm
	// begin inline asm
	mma.sync.aligned.m8n8k16.row.col.s32.s8.s8.s32                 {%r1176, %r1175},                 {%r658}, {%r665},                 {%r1176, %r1175};
	// end inline asm
	// begin inline asm
	mma.sync.aligned.m8n8k16.row.col.s32.s8.s8.s32                 {%r1174, %r1173},                 {%r658}, {%r671},                 {%r1174, %r1173};
	// end inline asm
	// begin inline asm
	mma.sync.aligned.m8n8k16.row.col.s32.s8.s8.s32                 {%r1172, %r1171},                 {%r658}, {%r677},                 {%r1172, %r1171};
	// end inline asm
	// begin inline asm
	mma.sync.aligned.m8n8k16.row.col.s32.s8.s8.s32                 {%r1170, %r1169},                 {%r682}, {%r659},                 {%r1170, %r1169};
	// end inline asm
	// begin inline asm
	mma.sync.aligned.m8n8k16.row.col.s32.s8.s8.s32                 {%r1168, %r1167},                 {%r682}, {%r665},                 {%r1168, %r1167};
	// end inline asm
	// begin inline asm
	mma.sync.aligned.m8n8k16.row.col.s32.s8.s8.s32                 {%r1166, %r1165},                 {%r682}, {%r671},                 {%r1166, %r1165};
	// end inline asm
	// begin inline asm
	mma.sync.aligned.m8n8k16.row.col.s32.s8.s8.s32                 {%r1164, %r1163},                 {%r682}, {%r677},                 {%r1164, %r1163};
	// end inline asm
	// begin inline asm
	mma.sync.aligned.m8n8k16.row.col.s32.s8.s8.s32                 {%r1162, %r1161},                 {%r706}, {%r659},                 {%r1162, %r1161};
	// end inline asm
	// begin inline asm
	mma.sync.aligned.m8n8k16.row.col.s32.s8.s8.s32                 {%r1160, %r1159},                 {%r706}, {%r665},                 {%r1160, %r1159};
	// end inline asm
	// begin inline asm
	mma.sync.aligned.m8n8k16.row.col.s32.s8.s8.s32                 {%r1158, %r1157},                 {%r706}, {%r671},                 {%r1158, %r1157};
	// end inline asm
	// begin inline asm
	mma.sync.aligned.m8n8k16.row.col.s32.s8.s8.s32                 {%r1156, %r1155},                 {%r706}, {%r677},                 {%r1156, %r1155};
	// end inline asm
	// begin inline asm
	mma.sync.aligned.m8n8k16.row.col.s32.s8.s8.s32                 {%r1154, %r1153},                 {%r730}, {%r659},                 {%r1154, %r1153};
	// end inline asm
	// begin inline asm
	mma.sync.aligned.m8n8k16.row.col.s32.s8.s8.s32                 {%r1152, %r1151},                 {%r730}, {%r665},                 {%r1152, %r1151};
	// end inline asm
	// begin inline asm
	mma.sync.aligned.m8n8k16.row.col.s32.s8.s8.s32                 {%r1150, %r1149},                 {%r730}, {%r671},                 {%r1150, %r1149};
	// end inline asm
	// begin inline asm
	mma.sync.aligned.m8n8k16.row.col.s32.s8.s8.s32                 {%r1148, %r1147},                 {%r730}, {%r677},                 {%r1148, %r1147};
	// end inline asm
	bar.sync 	0;
	ld.global.u32 	%r850, [%rd33+16];
	st.shared.u32 	[%r3], %r850;
	ld.global.u32 	%r851, [%rd35+16];
	st.shared.u32 	[%r3+2048], %r851;
	bar.sync 	0;
	ld.shared.u32 	%r754, [%r6];
	ld.shared.u32 	%r755, [%r7];
	ld.shared.u32 	%r778, [%r6+128];
	ld.shared.u32 	%r761, [%r7+128];
	ld.shared.u32 	%r802, [%r6+256];
	ld.shared.u32 	%r767, [%r7+256];
	ld.shared.u32 	%r826, [%r6+384];
	ld.shared.u32 	%r773, [%r7+384];
	bar.warp.sync 	-1;
	// begin inline asm
	mma.sync.aligned.m8n8k16.row.col.s32.s8.s8.s32                 {%r1178, %r1177},                 {%r754}, {%r755},                 {%r1178, %r1177};
	// end inline asm
	// begin inline asm
	mma.sync.aligned.m8n8k16.row.col.s32.s8.s8.s32                 {%r1176, %r1175},                 {%r754}, {%r761},                 {%r1176, %r1175};
	// end inline asm
	// begin inline asm
	mma.sync.aligned.m8n8k16.row.col.s32.s8.s8.s32                 {%r1174, %r1173},                 {%r754}, {%r767},                 {%r1174, %r1173};
	// end inline asm
	// begin inline asm
	mma.sync.aligned.m8n8k16.row.col.s32.s8.s8.s32                 {%r1172, %r1171},                 {%r754}, {%r773},                 {%r1172, %r1171};
	// end inline asm
	// begin inline asm
	mma.sync.aligned.m8n8k16.row.col.s32.s8.s8.s32                 {%r1170, %r1169},                 {%r778}, {%r755},                 {%r1170, %r1169};
	// end inline asm
	// begin inline asm
	mma.sync.aligned.m8n8k16.row.col.s32.s8.s8.s32                 {%r1168, %r1167},                 {%r778}, {%r761},                 {%r1168, %r1167};
	// end inline asm
	// begin inline asm
	mma.sync.aligned.m8n8k16.row.col.s32.s8.s8.s32                 {%r1166, %r1165},                 {%r778}, {%r767},                 {%r1166, %r1165};
	// end inline asm
	// begin inline asm
	mma.sync.aligned.m8n8k16.row.col.s32.s8.s8.s32                 {%r1164, %r1163},                 {%r778}, {%r773},                 {%r1164, %r1163};
	// end inline asm
	// begin inline asm
	mma.sync.aligned.m8n8k16.row.col.s32.s8.s8.s32                 {%r1162, %r1161},                 {%r802}, {%r755},                 {%r1162, %r1161};
	// end inline asm
	// begin inline asm
	mma.sync.aligned.m8n8k16.row.col.s32.s8.s8.s32                 {%r1160, %r1159},                 {%r802}, {%r761},                 {%r1160, %r1159};
	// end inline asm
	// begin inline asm
	mma.sync.aligned.m8n8k16.row.col.s32.s8.s8.s32                 {%r1158, %r1157},                 {%r802}, {%r767},                 {%r1158, %r1157};
	// end inline asm
	// begin inline asm
	mma.sync.aligned.m8n8k16.row.col.s32.s8.s8.s32                 {%r1156, %r1155},                 {%r802}, {%r773},                 {%r1156, %r1155};
	// end inline asm
	// begin inline asm
	mma.sync.aligned.m8n8k16.row.col.s32.s8.s8.s32                 {%r1154, %r1153},                 {%r826}, {%r755},                 {%r1154, %r1153};
	// end inline asm
	// begin inline asm
	mma.sync.aligned.m8n8k16.row.col.s32.s8.s8.s32                 {%r1152, %r1151},                 {%r826}, {%r761},                 {%r1152, %r1151};
	// end inline asm
	// begin inline asm
	mma.sync.aligned.m8n8k16.row.col.s32.s8.s8.s32                 {%r1150, %r1149},                 {%r826}, {%r767},                 {%r1150, %r1149};
	// end inline asm
	// begin inline asm
	mma.sync.aligned.m8n8k16.row.col.s32.s8.s8.s32                 {%r1148, %r1147},                 {%r826}, {%r773},                 {%r1148, %r1147};
	// end inline asm
	bar.sync 	0;
	add.s32 	%r1179, %r1179, 32;
$L__BB0_7:
	and.b32  	%r852, %r4, 16;
	setp.ne.s32 	%p6, %r852, 0;
	@%p6 bra 	$L__BB0_9;
	cvt.u64.u32 	%rd36, %r1179;
	add.s64 	%rd37, %rd10, %rd36;
	add.s64 	%rd38, %rd37, %rd5;
	add.s64 	%rd39, %rd2, %rd38;
	ld.global.u32 	%r949, [%rd39];
	st.shared.u32 	[%r3], %r949;
	add.s64 	%rd40, %rd37, %rd6;
	add.s64 	%rd41, %rd1, %rd40;
	ld.global.u32 	%r950, [%rd41];
	st.shared.u32 	[%r3+2048], %r950;
	bar.sync 	0;
	ld.shared.u32 	%r855, [%r6];
	ld.shared.u32 	%r856, [%r7];
	ld.shared.u32 	%r879, [%r6+128];
	ld.shared.u32 	%r862, [%r7+128];
	ld.shared.u32 	%r903, [%r6+256];
	ld.shared.u32 	%r868, [%r7+256];
	ld.shared.u32 	%r927, [%r6+384];
	ld.shared.u32 	%r874, [%r7+384];
	bar.warp.sync 	-1;
	// begin inline asm
	mma.sync.aligned.m8n8k16.row.col.s32.s8.s8.s32                 {%r1178, %r1177},                 {%r855}, {%r856},                 {%r1178, %r1177};
	// end inline asm
	// begin inline asm
	mma.sync.aligned.m8n8k16.row.col.s32.s8.s8.s32                 {%r1176, %r1175},                 {%r855}, {%r862},                 {%r1176, %r1175};
	// end inline asm
	// begin inline asm
	mma.sync.aligned.m8n8k16.row.col.s32.s8.s8.s32                 {%r1174, %r1173},                 {%r855}, {%r868},                 {%r1174, %r1173};
	// end inline asm
	// begin inline asm
	mma.sync.aligned.m8n8k16.row.col.s32.s8.s8.s32                 {%r1172, %r1171},                 {%r855}, {%r874},                 {%r1172, %r1171};
	// end inline asm
	// begin inline asm
	mma.sync.aligned.m8n8k16.row.col.s32.s8.s8.s32                 {%r1170, %r1169},                 {%r879}, {%r856},                 {%r1170, %r1169};
	// end inline asm
	// begin inline asm
	mma.sync.aligned.m8n8k16.row.col.s32.s8.s8.s32                 {%r1168, %r1167},                 {%r879}, {%r862},                 {%r1168, %r1167};
	// end inline asm
	// begin inline asm
	mma.sync.aligned.m8n8k16.row.col.s32.s8.s8.s32                 {%r1166, %r1165},                 {%r879}, {%r868},                 {%r1166, %r1165};
	// end inline asm
	// begin inline asm
	mma.sync.aligned.m8n8k16.row.col.s32.s8.s8.s32                 {%r1164, %r1163},                 {%r879}, {%r874},                 {%r1164, %r1163};
	// end inline asm
	// begin inline asm
	mma.sync.aligned.m8n8k16.row.col.s32.s8.s8.s32                 {%r1162, %r1161},                 {%r903}, {%r856},                 {%r1162, %r1161};
	// end inline asm
	// begin inline asm
	mma.sync.aligned.m8n8k16.row.col.s32.s8.s8.s32                 {%r1160, %r1159},                 {%r903}, {%r862},                 {%r1160, %r1159};
	// end inline asm
	// begin inline asm
	mma.sync.aligned.m8n8k16.row.col.s32.s8.s8.s32                 {%r1158, %r1157},                 {%r903}, {%r868},                 {%r1158, %r1157};
	// end inline asm
	// begin inline asm
	mma.sync.aligned.m8n8k16.row.col.s32.s8.s8.s32                 {%r1156, %r1155},                 {%r903}, {%r874},                 {%r1156, %r1155};
	// end inline asm
	// begin inline asm
	mma.sync.aligned.m8n8k16.row.col.s32.s8.s8.s32                 {%r1154, %r1153},                 {%r927}, {%r856},                 {%r1154, %r1153};
	// end inline asm
	// begin inline asm
	mma.sync.aligned.m8n8k16.row.col.s32.s8.s8.s32                 {%r1152, %r1151},                 {%r927}, {%r862},                 {%r1152, %r1151};
	// end inline asm
	// begin inline asm
	mma.sync.aligned.m8n8k16.row.col.s32.s8.s8.s32                 {%r1150, %r1149},                 {%r927}, {%r868},                 {%r1150, %r1149};
	// end inline asm
	// begin inline asm
	mma.sync.aligned.m8n8k16.row.col.s32.s8.s8.s32                 {%r1148, %r1147},                 {%r927}, {%r874},                 {%r1148, %r1147};
	// end inline asm
	bar.sync 	0;
$L__BB0_9:
	cvt.u64.u32 	%rd42, %r2;
	mul.lo.s32 	%r951, %r240, %r1;
	cvt.u64.u32 	%rd43, %r951;
	and.b64  	%rd44, %rd3, 31;
	shr.u64 	%rd45, %rd44, 2;
	shl.b64 	%rd46, %rd3, 1;
	and.b64  	%rd47, %rd46, 6;
	add.s64 	%rd48, %rd8, %rd45;
	and.b64  	%rd49, %rd3, 96;
	add.s64 	%rd50, %rd49, %rd42;
	add.s64 	%rd51, %rd50, %rd47;
	add.s64 	%rd52, %rd51, %rd43;
	cvt.s64.s32 	%rd53, %r240;
	cvta.to.global.u64 	%rd54, %rd17;
	mad.lo.s64 	%rd55, %rd48, %rd53, %rd52;
	shl.b64 	%rd56, %rd55, 2;
	add.s64 	%rd57, %rd54, %rd56;
	ld.global.v2.u32 	{%r952, %r953}, [%rd57];
	mul.lo.s32 	%r954, %r952, %r243;
	mad.lo.s32 	%r955, %r1178, %r242, %r954;
	mul.lo.s32 	%r956, %r953, %r243;
	mad.lo.s32 	%r957, %r1177, %r242, %r956;
	st.global.v2.u32 	[%rd57], {%r955, %r957};
	ld.global.v2.u32 	{%r958, %r959}, [%rd57+32];
	mul.lo.s32 	%r960, %r958, %r243;
	mad.lo.s32 	%r961, %r1176, %r242, %r960;
	mul.lo.s32 	%r962, %r959, %r243;
	mad.lo.s32 	%r963, %r1175, %r242, %r962;
	st.global.v2.u32 	[%rd57+32], {%r961, %r963};
	ld.global.v2.u32 	{%r964, %r965}, [%rd57+64];
	mul.lo.s32 	%r966, %r964, %r243;
	mad.lo.s32 	%r967, %r1174, %r242, %r966;
	mul.lo.s32 	%r968, %r965, %r243;
	mad.lo.s32 	%r969, %r1173, %r242, %r968;
	st.global.v2.u32 	[%rd57+64], {%r967, %r969};
	ld.global.v2.u32 	{%r970, %r971}, [%rd57+96];
	mul.lo.s32 	%r972, %r970, %r243;
	mad.lo.s32 	%r973, %r1172, %r242, %r972;
	mul.lo.s32 	%r974, %r971, %r243;
	mad.lo.s32 	%r975, %r1171, %r242, %r974;
	st.global.v2.u32 	[%rd57+96], {%r973, %r975};
	mul.wide.s32 	%rd58, %r240, 8;
	shl.b64 	%rd59, %rd58, 2;
	add.s64 	%rd60, %rd57, %rd59;
	ld.global.v2.u32 	{%r976, %r977}, [%rd60];
	mul.lo.s32 	%r978, %r976, %r243;
	mad.lo.s32 	%r979, %r1170, %r242, %r978;
	mul.lo.s32 	%r980, %r977, %r243;
	mad.lo.s32 	%r981, %r1169, %r242, %r980;
	st.global.v2.u32 	[%rd60], {%r979, %r981};
	ld.global.v2.u32 	{%r982, %r983}, [%rd60+32];
	mul.lo.s32 	%r984, %r982, %r243;
	mad.lo.s32 	%r985, %r1168, %r242, %r984;
	mul.lo.s32 	%r986, %r983, %r243;
	mad.lo.s32 	%r987, %r1167, %r242, %r986;
	st.global.v2.u32 	[%rd60+32], {%r985, %r987};
	ld.global.v2.u32 	{%r988, %r989}, [%rd60+64];
	mul.lo.s32 	%r990, %r988, %r243;
	mad.lo.s32 	%r991, %r1166, %r242, %r990;
	mul.lo.s32 	%r992, %r989, %r243;
	mad.lo.s32 	%r993, %r1165, %r242, %r992;
	st.global.v2.u32 	[%rd60+64], {%r991, %r993};
	ld.global.v2.u32 	{%r994, %r995}, [%rd60+96];
	mul.lo.s32 	%r996, %r994, %r243;
	mad.lo.s32 	%r997, %r1164, %r242, %r996;
	mul.lo.s32 	%r998, %r995, %r243;
	mad.lo.s32 	%r999, %r1163, %r242, %r998;
	st.global.v2.u32 	[%rd60+96], {%r997, %r999};
	mul.wide.s32 	%rd61, %r240, 16;
	shl.b64 	%rd62, %rd61, 2;
	add.s64 	%rd63, %rd57, %rd62;
	ld.global.v2.u32 	{%r1000, %r1001}, [%rd63];
	mul.lo.s32 	%r1002, %r1000, %r243;
	mad.lo.s32 	%r1003, %r1162, %r242, %r1002;
	mul.lo.s32 	%r1004, %r1001, %r243;
	mad.lo.s32 	%r1005, %r1161, %r242, %r1004;
	st.global.v2.u32 	[%rd63], {%r1003, %r1005};
	ld.global.v2.u32 	{%r1006, %r1007}, [%rd63+32];
	mul.lo.s32 	%r1008, %r1006, %r243;
	mad.lo.s32 	%r1009, %r1160, %r242, %r1008;
	mul.lo.s32 	%r1010, %r1007, %r243;
	mad.lo.s32 	%r1011, %r1159, %r242, %r1010;
	st.global.v2.u32 	[%rd63+32], {%r1009, %r1011};
	ld.global.v2.u32 	{%r1012, %r1013}, [%rd63+64];
	mul.lo.s32 	%r1014, %r1012, %r243;
	mad.lo.s32 	%r1015, %r1158, %r242, %r1014;
	mul.lo.s32 	%r1016, %r1013, %r243;
	mad.lo.s32 	%r1017, %r1157, %r242, %r1016;
	st.global.v2.u32 	[%rd63+64], {%r1015, %r1017};
	ld.global.v2.u32 	{%r1018, %r1019}, [%rd63+96];
	mul.lo.s32 	%r1020, %r1018, %r243;
	mad.lo.s32 	%r1021, %r1156, %r242, %r1020;
	mul.lo.s32 	%r1022, %r1019, %r243;
	mad.lo.s32 	%r1023, %r1155, %r242, %r1022;
	st.global.v2.u32 	[%rd63+96], {%r1021, %r1023};
	add.s64 	%rd64, %rd63, %rd59;
	ld.global.v2.u32 	{%r1024, %r1025}, [%rd64];
	mul.lo.s32 	%r1026, %r1024, %r243;
	mad.lo.s32 	%r1027, %r1154, %r242, %r1026;
	mul.lo.s32 	%r1028, %r1025, %r243;
	mad.lo.s32 	%r1029, %r1153, %r242, %r1028;
	st.global.v2.u32 	[%rd64], {%r1027, %r1029};
	ld.global.v2.u32 	{%r1030, %r1031}, [%rd64+32];
	mul.lo.s32 	%r1032, %r1030, %r243;
	mad.lo.s32 	%r1033, %r1152, %r242, %r1032;
	mul.lo.s32 	%r1034, %r1031, %r243;
	mad.lo.s32 	%r1035, %r1151, %r242, %r1034;
	st.global.v2.u32 	[%rd64+32], {%r1033, %r1035};
	ld.global.v2.u32 	{%r1036, %r1037}, [%rd64+64];
	mul.lo.s32 	%r1038, %r1036, %r243;
	mad.lo.s32 	%r1039, %r1150, %r242, %r1038;
	mul.lo.s32 	%r1040, %r1037, %r243;
	mad.lo.s32 	%r1041, %r1149, %r242, %r1040;
	st.global.v2.u32 	[%rd64+64], {%r1039, %r1041};
	ld.global.v2.u32 	{%r1042, %r1043}, [%rd64+96];
	mul.lo.s32 	%r1044, %r1042, %r243;
	mad.lo.s32 	%r1045, %r1148, %r242, %r1044;
	mul.lo.s32 	%r1046, %r1043, %r243;
	mad.lo.s32 	%r1047, %r1147, %r242, %r1046;
	st.global.v2.u32 	[%rd64+96], {%r1045, %r1047};
	ret;

}


// ===== COMPILED SASS (sm_100) =====

	.target	sm_100

	.elftype	@"ET_EXEC"


//--------------------- .note.nv.tkinfo           --------------------------
	.section	.note.nv.tkinfo,"",@"SHT_NOTE"
	.sectionflags	@"SHF_NOTE_NV_TKINFO"
	.tkinfo
        /*0018*/ 	.word	0x00000002
        /*0030*/ 	.string	""
        /*0030*/ 	.string	"ptxas"
        /*0030*/ 	.string	"Cuda compilation tools, release 13.0, V13.0.88"
        /*0030*/ 	.string	"Build cuda_13.0.r13.0/compiler.36424714_0"
        /*0030*/ 	.string	"-arch sm_100 -m 64 "



//--------------------- .note.nv.cuinfo           --------------------------
	.section	.note.nv.cuinfo,"",@"SHT_NOTE"
	.sectionflags	@"SHF_NOTE_NV_CUINFO"
        /*0018*/ 	.short	0x0002
        /*001a*/ 	.short	0x0064
        /*001c*/ 	.short	0x0082
	.zero		2


//--------------------- .nv.info                  --------------------------
	.section	.nv.info,"",@"SHT_CUDA_INFO"
	.align	4


	//----- nvinfo : EIATTR_REGCOUNT
	.align		4
        /*0000*/ 	.byte	0x04, 0x2f
        /*0002*/ 	.short	(.L_1 - .L_0)
	.align		4
.L_0:
        /*0004*/ 	.word	index@(_Z13i8gemm128x128PKaS0_Piiiiii)
        /*0008*/ 	.word	0x0000005a


	//----- nvinfo : EIATTR_FRAME_SIZE
	.align		4
.L_1:
        /*000c*/ 	.byte	0x04, 0x11
        /*000e*/ 	.short	(.L_3 - .L_2)
	.align		4
.L_2:
        /*0010*/ 	.word	index@(_Z13i8gemm128x128PKaS0_Piiiiii)
        /*0014*/ 	.word	0x00000000


	//----- nvinfo : EIATTR_MIN_STACK_SIZE
	.align		4
.L_3:
        /*0018*/ 	.byte	0x04, 0x12
        /*001a*/ 	.short	(.L_5 - .L_4)
	.align		4
.L_4:
        /*001c*/ 	.word	index@(_Z13i8gemm128x128PKaS0_Piiiiii)
        /*0020*/ 	.word	0x00000000
.L_5:


//--------------------- .nv.compat                --------------------------
	.section	.nv.compat,"",@"SHT_CUDA_COMPAT_INFO"
	.align	4
        /*0000*/ 	.byte	0x02, 0x09, 0x00, 0x00, 0x02, 0x02, 0x01, 0x00, 0x02, 0x05, 0x05, 0x00, 0x03, 0x07, 0x01, 0x01
        /*0010*/ 	.byte	0x02, 0x03, 0x00, 0x00, 0x02, 0x06, 0x01, 0x00, 0x04, 0x0b, 0x08, 0x00, 0x01, 0x00, 0x00, 0x00
        /*0020*/ 	.byte	0x00, 0x00, 0x00, 0x00


//--------------------- .nv.info._Z13i8gemm128x128PKaS0_Piiiiii --------------------------
	.section	.nv.info._Z13i8gemm128x128PKaS0_Piiiiii,"",@"SHT_CUDA_INFO"
	.sectionflags	@""
	.align	4


	//----- nvinfo : EIATTR_CUDA_API_VERSION
	.align		4
        /*0000*/ 	.byte	0x04, 0x37
        /*0002*/ 	.short	(.L_7 - .L_6)
.L_6:
        /*0004*/ 	.word	0x00000082


	//----- nvinfo : EIATTR_KPARAM_INFO
	.align		4
.L_7:
        /*0008*/ 	.byte	0x04, 0x17
        /*000a*/ 	.short	(.L_9 - .L_8)
.L_8:
        /*000c*/ 	.word	0x00000000
        /*0010*/ 	.short	0x0007
        /*0012*/ 	.short	0x0028
        /*0014*/ 	.byte	0x00, 0xf0, 0x11, 0x00


	//----- nvinfo : EIATTR_KPARAM_INFO
	.align		4
.L_9:
        /*0018*/ 	.byte	0x04, 0x17
        /*001a*/ 	.short	(.L_11 - .L_10)
.L_10:
        /*001c*/ 	.word	0x00000000
        /*0020*/ 	.short	0x0006
        /*0022*/ 	.short	0x0024
        /*0024*/ 	.byte	0x00, 0xf0, 0x11, 0x00


	//----- nvinfo : EIATTR_KPARAM_INFO
	.align		4
.L_11:
        /*0028*/ 	.byte	0x04, 0x17
        /*002a*/ 	.short	(.L_13 - .L_12)
.L_12:
        /*002c*/ 	.word	0x00000000
        /*0030*/ 	.short	0x0005
        /*0032*/ 	.short	0x0020
        /*0034*/ 	.byte	0x00, 0xf0, 0x11, 0x00


	//----- nvinfo : EIATTR_KPARAM_INFO
	.align		4
.L_13:
        /*0038*/ 	.byte	0x04, 0x17
        /*003a*/ 	.short	(.L_15 - .L_14)
.L_14:
        /*003c*/ 	.word	0x00000000
        /*0040*/ 	.short	0x0004
        /*0042*/ 	.short	0x001c
        /*0044*/ 	.byte	0x00, 0xf0, 0x11, 0x00


	//----- nvinfo : EIATTR_KPARAM_INFO
	.align		4
.L_15:
        /*0048*/ 	.byte	0x04, 0x17
        /*004a*/ 	.short	(.L_17 - .L_16)
.L_16:
        /*004c*/ 	.word	0x00000000
        /*0050*/ 	.short	0x0003
        /*0052*/ 	.short	0x0018
        /*0054*/ 	.byte	0x00, 0xf0, 0x11, 0x00


	//----- nvinfo : EIATTR_KPARAM_INFO
	.align		4
.L_17:
        /*0058*/ 	.byte	0x04, 0x17
        /*005a*/ 	.short	(.L_19 - .L_18)
.L_18:
        /*005c*/ 	.word	0x00000000
        /*0060*/ 	.short	0x0002
        /*0062*/ 	.short	0x0010
        /*0064*/ 	.byte	0x00, 0xf5, 0x21, 0x00


	//----- nvinfo : EIATTR_KPARAM_INFO
	.align		4
.L_19:
        /*0068*/ 	.byte	0x04, 0x17
        /*006a*/ 	.short	(.L_21 - .L_20)
.L_20:
        /*006c*/ 	.word	0x00000000
        /*0070*/ 	.short	0x0001
        /*0072*/ 	.short	0x0008
        /*0074*/ 	.byte	0x00, 0xf5, 0x21, 0x00


	//----- nvinfo : EIATTR_KPARAM_INFO
	.align		4
.L_21:
        /*0078*/ 	.byte	0x04, 0x17
        /*007a*/ 	.short	(.L_23 - .L_22)
.L_22:
        /*007c*/ 	.word	0x00000000
        /*0080*/ 	.short	0x0000
        /*0082*/ 	.short	0x0000
        /*0084*/ 	.byte	0x00, 0xf5, 0x21, 0x00


	//----- nvinfo : EIATTR_SPARSE_MMA_MASK
	.align		4
.L_23:
        /*0088*/ 	.byte	0x03, 0x50
        /*008a*/ 	.short	0x0000


	//----- nvinfo : EIATTR_MAXREG_COUNT
	.align		4
        /*008c*/ 	.byte	0x03, 0x1b
        /*008e*/ 	.short	0x00ff


	//----- nvinfo : EIATTR_NUM_BARRIERS
	.align		4
        /*0090*/ 	.byte	0x02, 0x4c
        /*0092*/ 	.byte	0x01
	.zero		1


	//----- nvinfo : EIATTR_MERCURY_ISA_VERSION
	.align		4
        /*0094*/ 	.byte	0x03, 0x5f
        /*0096*/ 	.short	0x0101


	//----- nvinfo : EIATTR_COOP_GROUP_MASK_REGIDS
	.align		4
        /*0098*/ 	.byte	0x04, 0x29
        /*009a*/ 	.short	(.L_25 - .L_24)


	//   ....[0]....
.L_24:
        /*009c*/ 	.word	0xffffffff


	//   ....[1]....
        /*00a0*/ 	.word	0xffffffff


	//   ....[2]....
        /*00a4*/ 	.word	0xffffffff


	//   ....[3]....
        /*00a8*/ 	.word	0xffffffff


	//   ....[4]....
        /*00ac*/ 	.word	0xffffffff


	//   ....[5]....
        /*00b0*/ 	.word	0xffffffff


	//   ....[6]....
        /*00b4*/ 	.word	0xffffffff


	//----- nvinfo : EIATTR_COOP_GROUP_INSTR_OFFSETS
	.align		4
.L_25:
        /*00b8*/ 	.byte	0x04, 0x28
        /*00ba*/ 	.short	(.L_27 - .L_26)


	//   ....[0]....
.L_26:
        /*00bc*/ 	.word	0x00000600


	//   ....[1]....
        /*00c0*/ 	.word	0x000008f0


	//   ....[2]....
        /*00c4*/ 	.word	0x00000c40


	//   ....[3]....
        /*00c8*/ 	.word	0x00001270


	//   ....[4]....
        /*00cc*/ 	.word	0x00001430


	//   ....[5]....
        /*00d0*/ 	.word	0x000019e0


	//   ....[6]....
        /*00d4*/ 	.word	0x00001df0


	//----- nvinfo : EIATTR_VRC_CTA_INIT_COUNT
	.align		4
.L_27:
        /*00d8*/ 	.byte	0x02, 0x4a
	.zero		1
	.zero		1


	//----- nvinfo : EIATTR_EXIT_INSTR_OFFSETS
	.align		4
        /*00dc*/ 	.byte	0x04, 0x1c
        /*00de*/ 	.short	(.L_29 - .L_28)


	//   ....[0]....
.L_28:
        /*00e0*/ 	.word	0x000025f0


	//----- nvinfo : EIATTR_CBANK_PARAM_SIZE
	.align		4
.L_29:
        /*00e4*/ 	.byte	0x03, 0x19
        /*00e6*/ 	.short	0x002c


	//----- nvinfo : EIATTR_PARAM_CBANK
	.align		4
        /*00e8*/ 	.byte	0x04, 0x0a
        /*00ea*/ 	.short	(.L_31 - .L_30)
	.align		4
.L_30:
        /*00ec*/ 	.word	index@(.nv.constant0._Z13i8gemm128x128PKaS0_Piiiiii)
        /*00f0*/ 	.short	0x0380
        /*00f2*/ 	.short	0x002c


	//----- nvinfo : EIATTR_SW_WAR
	.align		4
.L_31:
        /*00f4*/ 	.byte	0x04, 0x36
        /*00f6*/ 	.short	(.L_33 - .L_32)
.L_32:
        /*00f8*/ 	.word	0x00000008
.L_33:


//--------------------- .nv.callgraph             --------------------------
	.section	.nv.callgraph,"",@"SHT_CUDA_CALLGRAPH"
	.align	4
	.sectionentsize	8
	.align		4
        /*0000*/ 	.word	0x00000000
	.align		4
        /*0004*/ 	.word	0xffffffff
	.align		4
        /*0008*/ 	.word	0x00000000
	.align		4
        /*000c*/ 	.word	0xfffffffe
	.align		4
        /*0010*/ 	.word	0x00000000
	.align		4
        /*0014*/ 	.word	0xfffffffd
	.align		4
        /*0018*/ 	.word	0x00000000
	.align		4
        /*001c*/ 	.word	0xfffffffc


//--------------------- .text._Z13i8gemm128x128PKaS0_Piiiiii --------------------------
	.section	.text._Z13i8gemm128x128PKaS0_Piiiiii,"ax",@progbits
	.align	128
        .global         _Z13i8gemm128x128PKaS0_Piiiiii
        .type           _Z13i8gemm128x128PKaS0_Piiiiii,@function
        .size           _Z13i8gemm128x128PKaS0_Piiiiii,(.L_x_5 - _Z13i8gemm128x128PKaS0_Piiiiii)
        .other          _Z13i8gemm128x128PKaS0_Piiiiii,@"STO_CUDA_ENTRY STV_DEFAULT"
_Z13i8gemm128x128PKaS0_Piiiiii:
.text._Z13i8gemm128x128PKaS0_Piiiiii:
[----:B------:R-:W-:Y:S01]  /*0000*/  LDC R1, c[0x0][0x37c] ;  /* 0x0000df00ff017b82 */ /* 0x000fe20000000800 */
[----:B------:R-:W0:Y:S01]  /*0010*/  S2R R78, SR_TID.X ;  /* 0x00000000004e7919 */ /* 0x000e220000002100 */
[----:B------:R-:W1:Y:S06]  /*0020*/  LDCU UR9, c[0x0][0x3a0] ;  /* 0x00007400ff0977ac */ /* 0x000e6c0008000800 */
[----:B------:R-:W2:Y:S01]  /*0030*/  S2UR UR6, SR_CTAID.X ;  /* 0x00000000000679c3 */ /* 0x000ea20000002500 */
[----:B------:R-:W-:Y:S02]  /*0040*/  CS2R R56, SRZ ;  /* 0x0000000000387805 */ /* 0x000fe4000001ff00 */
[----:B------:R-:W-:-:S02]  /*0050*/  CS2R R40, SRZ ;  /* 0x0000000000287805 */ /* 0x000fc4000001ff00 */
[----:B------:R-:W-:Y:S02]  /*0060*/  CS2R R24, SRZ ;  /* 0x0000000000187805 */ /* 0x000fe4000001ff00 */
[----:B------:R-:W-:Y:S02]  /*0070*/  CS2R R64, SRZ ;  /* 0x0000000000407805 */ /* 0x000fe4000001ff00 */
[----:B------:R-:W-:Y:S02]  /*0080*/  CS2R R52, SRZ ;  /* 0x0000000000347805 */ /* 0x000fe4000001ff00 */
[----:B------:R-:W-:Y:S02]  /*0090*/  CS2R R36, SRZ ;  /* 0x0000000000247805 */ /* 0x000fe4000001ff00 */
[----:B------:R-:W-:Y:S01]  /*00a0*/  CS2R R20, SRZ ;  /* 0x0000000000147805 */ /* 0x000fe2000001ff00 */
[----:B------:R-:W3:Y:S01]  /*00b0*/  S2UR UR7, SR_CTAID.Y ;  /* 0x00000000000779c3 */ /* 0x000ee20000002600 */
[----:B------:R-:W-:-:S02]  /*00c0*/  CS2R R60, SRZ ;  /* 0x00000000003c7805 */ /* 0x000fc4000001ff00 */
[----:B------:R-:W-:Y:S02]  /*00d0*/  CS2R R48, SRZ ;  /* 0x0000000000307805 */ /* 0x000fe4000001ff00 */
[----:B------:R-:W-:Y:S02]  /*00e0*/  CS2R R32, SRZ ;  /* 0x0000000000207805 */ /* 0x000fe4000001ff00 */
[----:B------:R-:W-:Y:S02]  /*00f0*/  CS2R R16, SRZ ;  /* 0x0000000000107805 */ /* 0x000fe4000001ff00 */
[----:B------:R-:W-:Y:S02]  /*0100*/  CS2R R4, SRZ ;  /* 0x0000000000047805 */ /* 0x000fe4000001ff00 */
[----:B------:R-:W-:Y:S02]  /*0110*/  CS2R R44, SRZ ;  /* 0x00000000002c7805 */ /* 0x000fe4000001ff00 */
[----:B------:R-:W-:-:S02]  /*0120*/  CS2R R28, SRZ ;  /* 0x00000000001c7805 */ /* 0x000fc4000001ff00 */
[----:B------:R-:W-:Y:S01]  /*0130*/  CS2R R12, SRZ ;  /* 0x00000000000c7805 */ /* 0x000fe2000001ff00 */
[----:B-1----:R-:W-:Y:S01]  /*0140*/  UISETP.GE.AND UP0, UPT, UR9, 0x1, UPT ;  /* 0x000000010900788c */ /* 0x002fe2000bf06270 */
[----:B------:R-:W-:Y:S01]  /*0150*/  CS2R R8, SRZ ;  /* 0x0000000000087805 */ /* 0x000fe2000001ff00 */
[----:B------:R-:W1:Y:S01]  /*0160*/  LDCU.64 UR14, c[0x0][0x358] ;  /* 0x00006b00ff0e77ac */ /* 0x000e620008000a00 */
[----:B--2---:R-:W-:Y:S01]  /*0170*/  USHF.L.U32 UR6, UR6, 0x7, URZ ;  /* 0x0000000706067899 */ /* 0x004fe200080006ff */
[----:B0-----:R-:W-:Y:S01]  /*0180*/  SHF.R.U64 R7, R78, 0x2, RZ ;  /* 0x000000024e077819 */ /* 0x001fe200000012ff */
[----:B---3--:R-:W-:-:S03]  /*0190*/  USHF.L.U32 UR7, UR7, 0x7, URZ ;  /* 0x0000000707077899 */ /* 0x008fc600080006ff */
[----:B------:R-:W-:Y:S01]  /*01a0*/  LOP3.LUT R76, R7, 0xe0, RZ, 0xc0, !PT ;  /* 0x000000e0074c7812 */ /* 0x000fe200078ec0ff */
[----:B------:R-:W-:Y:S08]  /*01b0*/  BRA.U !UP0, `(.L_x_0) ;  /* 0x0000001d08187547 */ /* 0x000ff0000b800000 */
[----:B------:R-:W0:Y:S01]  /*01c0*/  S2UR UR8, SR_CgaCtaId ;  /* 0x00000000000879c3 */ /* 0x000e220000008800 */
[C---:B------:R-:W-:Y:S01]  /*01d0*/  IMAD.SHL.U32 R80, R78.reuse, 0x4, RZ ;  /* 0x000000044e507824 */ /* 0x040fe200078e00ff */
[----:B------:R-:W-:Y:S01]  /*01e0*/  UISETP.GE.U32.AND UP1, UPT, UR9, 0x31, UPT ;  /* 0x000000310900788c */ /* 0x000fe2000bf26070 */
[C---:B------:R-:W-:Y:S01]  /*01f0*/  LOP3.LUT R0, R78.reuse, 0x60, RZ, 0xc0, !PT ;  /* 0x000000604e007812 */ /* 0x040fe200078ec0ff */
[----:B------:R-:W-:Y:S01]  /*0200*/  IMAD.SHL.U32 R3, R78, 0x4, RZ ;  /* 0x000000044e037824 */ /* 0x000fe200078e00ff */
[----:B------:R-:W-:Y:S01]  /*0210*/  UMOV UR4, 0x400 ;  /* 0x0000040000047882 */ /* 0x000fe20000000000 */
[----:B------:R-:W-:Y:S01]  /*0220*/  LOP3.LUT R80, R80, 0xc, RZ, 0xc0, !PT ;  /* 0x0000000c50507812 */ /* 0x000fe200078ec0ff */
[----:B------:R-:W-:Y:S01]  /*0230*/  IMAD.MOV.U32 R81, RZ, RZ, RZ ;  /* 0x000000ffff517224 */ /* 0x000fe200078e00ff */
[----:B------:R-:W-:Y:S01]  /*0240*/  UIADD3 UR13, UPT, UPT, UR9, -0x1, URZ ;  /* 0xffffffff090d7890 */ /* 0x000fe2000fffe0ff */
[----:B------:R-:W-:Y:S01]  /*0250*/  IMAD.SHL.U32 R76, R76, 0x10, RZ ;  /* 0x000000104c4c7824 */ /* 0x000fe200078e00ff */
[----:B------:R-:W-:Y:S01]  /*0260*/  LOP3.LUT R3, R3, 0x7c, RZ, 0xe2, !PT ;  /* 0x0000007c03037812 */ /* 0x000fe200078ee2ff */
[----:B------:R-:W-:Y:S01]  /*0270*/  IMAD.SHL.U32 R0, R0, 0x10, RZ ;  /* 0x0000001000007824 */ /* 0x000fe200078e00ff */
[----:B------:R-:W-:Y:S01]  /*0280*/  UMOV UR5, URZ ;  /* 0x000000ff00057c82 */ /* 0x000fe20008000000 */
[----:B------:R-:W-:Y:S01]  /*0290*/  IMAD.WIDE.U32 R80, R7, UR9, R80 ;  /* 0x0000000907507c25 */ /* 0x000fe2000f8e0050 */
[----:B------:R-:W-:-:S02]  /*02a0*/  ULEA.HI UR10, UR13, 0x1, URZ, 0x1c ;  /* 0x000000010d0a7891 */ /* 0x000fc4000f8fe0ff */
[----:B------:R-:W-:Y:S01]  /*02b0*/  UIMAD UR11, UR6, UR9, URZ ;  /* 0x00000009060b72a4 */ /* 0x000fe2000f8e02ff */
[----:B------:R-:W-:Y:S01]  /*02c0*/  IMAD.MOV.U32 R57, RZ, RZ, RZ ;  /* 0x000000ffff397224 */ /* 0x000fe200078e00ff */
[----:B------:R-:W-:Y:S01]  /*02d0*/  UIMAD UR12, UR7, UR9, URZ ;  /* 0x00000009070c72a4 */ /* 0x000fe2000f8e02ff */
[----:B------:R-:W-:Y:S01]  /*02e0*/  VIADD R77, R81, UR5 ;  /* 0x00000005514d7c36 */ /* 0x000fe20008000000 */
[----:B------:R-:W-:Y:S02]  /*02f0*/  ULOP3.LUT UP0, UR10, UR10, 0x3, URZ, 0xc0, !UPT ;  /* 0x000000030a0a7892 */ /* 0x000fe4000f80c0ff */
[----:B------:R-:W-:Y:S02]  /*0300*/  ULEA.HI UR9, UR13, 0x1, URZ, 0x1c ;  /* 0x000000010d097891 */ /* 0x000fe4000f8fe0ff */
[----:B0-----:R-:W-:-:S03]  /*0310*/  ULEA UR8, UR8, UR4, 0x18 ;  /* 0x0000000408087291 */ /* 0x001fc6000f8ec0ff */
[----:B------:R-:W-:-:S03]  /*0320*/  UMOV UR4, URZ ;  /* 0x000000ff00047c82 */ /* 0x000fc60008000000 */
[C---:B------:R-:W-:Y:S02]  /*0330*/  IADD3 R76, PT, PT, R3.reuse, UR8, R76 ;  /* 0x00000008034c7c10 */ /* 0x040fe4000fffe04c */
[----:B------:R-:W-:Y:S02]  /*0340*/  IADD3 R0, PT, PT, R3, UR8, R0 ;  /* 0x0000000803007c10 */ /* 0x000fe4000fffe000 */
[----:B------:R-:W-:Y:S01]  /*0350*/  LEA R78, R78, UR8, 0x2 ;  /* 0x000000084e4e7c11 */ /* 0x000fe2000f8e10ff */
[----:B------:R-:W-:Y:S06]  /*0360*/  BRA.U !UP1, `(.L_x_1) ;  /* 0x0000000d09cc7547 */ /* 0x000fec000b800000 */
[----:B------:R-:W0:Y:S01]  /*0370*/  LDC.64 R84, c[0x0][0x380] ;  /* 0x0000e000ff547b82 */ /* 0x000e220000000a00 */
[----:B------:R-:W-:Y:S01]  /*0380*/  ULOP3.LUT UR9, UR9, 0x1ffffffc, URZ, 0xc0, !UPT ;  /* 0x1ffffffc09097892 */ /* 0x000fe2000f8ec0ff */
[----:B------:R-:W-:Y:S02]  /*0390*/  CS2R R56, SRZ ;  /* 0x0000000000387805 */ /* 0x000fe4000001ff00 */
[----:B------:R-:W-:Y:S02]  /*03a0*/  CS2R R40, SRZ ;  /* 0x0000000000287805 */ /* 0x000fe4000001ff00 */
[----:B------:R-:W-:Y:S02]  /*03b0*/  CS2R R24, SRZ ;  /* 0x0000000000187805 */ /* 0x000fe4000001ff00 */
[----:B------:R-:W-:Y:S02]  /*03c0*/  CS2R R64, SRZ ;  /* 0x0000000000407805 */ /* 0x000fe4000001ff00 */
[----:B------:R-:W-:-:S02]  /*03d0*/  CS2R R52, SRZ ;  /* 0x0000000000347805 */ /* 0x000fc4000001ff00 */
[----:B------:R-:W-:Y:S01]  /*03e0*/  CS2R R36, SRZ ;  /* 0x0000000000247805 */ /* 0x000fe2000001ff00 */
[----:B------:R-:W2:Y:S01]  /*03f0*/  LDC.64 R82, c[0x0][0x388] ;  /* 0x0000e200ff527b82 */ /* 0x000ea20000000a00 */
[----:B------:R-:W-:Y:S02]  /*0400*/  CS2R R20, SRZ ;  /* 0x0000000000147805 */ /* 0x000fe4000001ff00 */
[----:B------:R-:W-:Y:S02]  /*0410*/  CS2R R60, SRZ ;  /* 0x00000000003c7805 */ /* 0x000fe4000001ff00 */
[----:B------:R-:W-:Y:S02]  /*0420*/  CS2R R48, SRZ ;  /* 0x0000000000307805 */ /* 0x000fe4000001ff00 */
[----:B------:R-:W-:Y:S02]  /*0430*/  CS2R R32, SRZ ;  /* 0x0000000000207805 */ /* 0x000fe4000001ff00 */
[----:B------:R-:W-:-:S02]  /*0440*/  CS2R R16, SRZ ;  /* 0x0000000000107805 */ /* 0x000fc4000001ff00 */
[----:B------:R-:W-:Y:S02]  /*0450*/  CS2R R4, SRZ ;  /* 0x0000000000047805 */ /* 0x000fe4000001ff00 */
[----:B------:R-:W-:Y:S02]  /*0460*/  CS2R R44, SRZ ;  /* 0x00000000002c7805 */ /* 0x000fe4000001ff00 */
[----:B------:R-:W-:Y:S02]  /*0470*/  CS2R R28, SRZ ;  /* 0x00000000001c7805 */ /* 0x000fe4000001ff00 */
[----:B------:R-:W-:Y:S02]  /*0480*/  CS2R R12, SRZ ;  /* 0x00000000000c7805 */ /* 0x000fe4000001ff00 */
[----:B------:R-:W-:Y:S01]  /*0490*/  CS2R R8, SRZ ;  /* 0x0000000000087805 */ /* 0x000fe2000001ff00 */
[----:B------:R-:W-:Y:S01]  /*04a0*/  UIADD3 UR9, UPT, UPT, -UR9, URZ, URZ ;  /* 0x000000ff09097290 */ /* 0x000fe2000fffe1ff */
[----:B0-----:R-:W-:-:S04]  /*04b0*/  IADD3 R84, P0, P1, R80, UR11, R84 ;  /* 0x0000000b50547c10 */ /* 0x001fc8000f91e054 */
[----:B------:R-:W-:Y:S02]  /*04c0*/  IADD3.X R85, PT, PT, R77, R85, RZ, P0, P1 ;  /* 0x000000554d557210 */ /* 0x000fe400007e24ff */
[----:B------:R-:W-:Y:S02]  /*04d0*/  IADD3 R84, P0, PT, R84, 0x20, RZ ;  /* 0x0000002054547810 */ /* 0x000fe40007f1e0ff */
[----:B--2---:R-:W-:-:S03]  /*04e0*/  IADD3 R82, P2, P3, R80, UR12, R82 ;  /* 0x0000000c50527c10 */ /* 0x004fc6000fb5e052 */
[----:B------:R-:W-:Y:S01]  /*04f0*/  IMAD.X R85, RZ, RZ, R85, P0 ;  /* 0x000000ffff557224 */ /* 0x000fe200000e0655 */
[----:B------:R-:W-:Y:S02]  /*0500*/  IADD3.X R83, PT, PT, R77, R83, RZ, P2, P3 ;  /* 0x000000534d537210 */ /* 0x000fe400017e64ff */
[----:B------:R-:W-:-:S05]  /*0510*/  IADD3 R82, P1, PT, R82, 0x20, RZ ;  /* 0x0000002052527810 */ /* 0x000fca0007f3e0ff */
[----:B------:R-:W-:-:S08]  /*0520*/  IMAD.X R83, RZ, RZ, R83, P1 ;  /* 0x000000ffff537224 */ /* 0x000fd000008e0653 */
.L_x_2:
[----:B-1----:R-:W2:Y:S04]  /*0530*/  LDG.E R3, desc[UR14][R84.64+-0x20] ;  /* 0xffffe00e54037981 */ /* 0x002ea8000c1e1900 */
[----:B------:R-:W3:Y:S04]  /*0540*/  LDG.E R7, desc[UR14][R82.64+-0x20] ;  /* 0xffffe00e52077981 */ /* 0x000ee8000c1e1900 */
[----:B--2---:R0:W-:Y:S04]  /*0550*/  STS [R78], R3 ;  /* 0x000000034e007388 */ /* 0x0041e80000000800 */
[----:B---3--:R-:W-:Y:S01]  /*0560*/  STS [R78+0x800], R7 ;  /* 0x000800074e007388 */ /* 0x008fe20000000800 */
[----:B------:R-:W-:Y:S06]  /*0570*/  BAR.SYNC.DEFER_BLOCKING 0x0 ;  /* 0x0000000000007b1d */ /* 0x000fec0000010000 */
[----:B------:R-:W-:Y:S04]  /*0580*/  LDS R30, [R0+0x800] ;  /* 0x00080000001e7984 */ /* 0x000fe80000000800 */
[----:B------:R-:W-:Y:S04]  /*0590*/  LDS R6, [R0+0x880] ;  /* 0x0008800000067984 */ /* 0x000fe80000000800 */
[----:B------:R-:W-:Y:S04]  /*05a0*/  LDS R46, [R0+0x900] ;  /* 0x00090000002e7984 */ /* 0x000fe80000000800 */
[----:B------:R-:W-:Y:S04]  /*05b0*/  LDS R69, [R0+0x980] ;  /* 0x0009800000457984 */ /* 0x000fe80000000800 */
[----:B------:R-:W-:Y:S04]  /*05c0*/  LDS R2, [R76+0x80] ;  /* 0x000080004c027984 */ /* 0x000fe80000000800 */
[----:B------:R-:W-:Y:S04]  /*05d0*/  LDS R54, [R76+0x100] ;  /* 0x000100004c367984 */ /* 0x000fe80000000800 */
[----:B------:R-:W1:Y:S04]  /*05e0*/  LDS R50, [R76] ;  /* 0x000000004c327984 */ /* 0x000e680000000800 */
[----:B------:R-:W2:Y:S01]  /*05f0*/  LDS R58, [R76+0x180] ;  /* 0x000180004c3a7984 */ /* 0x000ea20000000800 */
[----:B------:R-:W-:Y:S01]  /*0600*/  NOP ;  /* 0x0000000000007918 */ /* 0x000fe20000000000 */
[----:B------:R-:W-:Y:S06]  /*0610*/  BAR.SYNC.DEFER_BLOCKING 0x0 ;  /* 0x0000000000007b1d */ /* 0x000fec0000010000 */
[----:B------:R-:W3:Y:S04]  /*0620*/  LDG.E R75, desc[UR14][R84.64+-0x10] ;  /* 0xfffff00e544b7981 */ /* 0x000ee8000c1e1900 */
[----:B------:R-:W4:Y:S01]  /*0630*/  LDG.E R71, desc[UR14][R82.64+-0x10] ;  /* 0xfffff00e52477981 */ /* 0x000f22000c1e1900 */
[----:B------:R-:W-:Y:S01]  /*0640*/  IMAD.MOV.U32 R51, RZ, RZ, RZ ;  /* 0x000000ffff337224 */ /* 0x000fe200078e00ff */
[----:B------:R-:W-:Y:S01]  /*0650*/  CS2R R14, SRZ ;  /* 0x00000000000e7805 */ /* 0x000fe2000001ff00 */
[----:B0-----:R-:W-:Y:S01]  /*0660*/  IMAD.MOV.U32 R3, RZ, RZ, RZ ;  /* 0x000000ffff037224 */ /* 0x001fe200078e00ff */
[----:B------:R-:W-:Y:S01]  /*0670*/  CS2R R18, SRZ ;  /* 0x0000000000127805 */ /* 0x000fe2000001ff00 */
[----:B------:R-:W-:Y:S01]  /*0680*/  IMAD.MOV.U32 R55, RZ, RZ, RZ ;  /* 0x000000ffff377224 */ /* 0x000fe200078e00ff */
[----:B------:R-:W-:Y:S01]  /*0690*/  CS2R R22, SRZ ;  /* 0x0000000000167805 */ /* 0x000fe2000001ff00 */
[----:B------:R-:W-:Y:S01]  /*06a0*/  IMAD.MOV.U32 R59, RZ, RZ, RZ ;  /* 0x000000ffff3b7224 */ /* 0x000fe200078e00ff */
[----:B------:R-:W-:Y:S01]  /*06b0*/  CS2R R26, SRZ ;  /* 0x00000000001a7805 */ /* 0x000fe2000001ff00 */
[----:B-1----:R-:W-:Y:S01]  /*06c0*/  IMMA.16816.S8.S8 R12, R50.ROW, R6.COL, R12 ;  /* 0x00000006320c7237 */ /* 0x002fe2000040540c */
[----:B------:R-:W-:-:S02]  /*06d0*/  CS2R R62, SRZ ;  /* 0x00000000003e7805 */ /* 0x000fc4000001ff00 */
[----:B------:R-:W-:Y:S02]  /*06e0*/  CS2R R10, SRZ ;  /* 0x00000000000a7805 */ /* 0x000fe4000001ff00 */
[----:B------:R-:W-:Y:S02]  /*06f0*/  CS2R R66, SRZ ;  /* 0x0000000000427805 */ /* 0x000fe4000001ff00 */
[----:B------:R-:W-:Y:S02]  /*0700*/  CS2R R34, SRZ ;  /* 0x0000000000227805 */ /* 0x000fe4000001ff00 */
[----:B------:R-:W-:Y:S02]  /*0710*/  CS2R R38, SRZ ;  /* 0x0000000000267805 */ /* 0x000fe4000001ff00 */
[----:B------:R-:W-:Y:S01]  /*0720*/  CS2R R42, SRZ ;  /* 0x00000000002a7805 */ /* 0x000fe2000001ff00 */
[-C--:B------:R-:W-:Y:S08]  /*0730*/  IMMA.16816.S8.S8 R16, R2.ROW, R6.reuse.COL, R16 ;  /* 0x0000000602107237 */ /* 0x080ff00000405410 */
[-C--:B------:R-:W-:Y:S08]  /*0740*/  IMMA.16816.S8.S8 R20, R54.ROW, R6.reuse.COL, R20 ;  /* 0x0000000636147237 */ /* 0x080ff00000405414 */
[----:B--2---:R-:W-:Y:S01]  /*0750*/  IMMA.16816.S8.S8 R24, R58.ROW, R6.COL, R24 ;  /* 0x000000063a187237 */ /* 0x004fe20000405418 */
[----:B------:R-:W-:-:S07]  /*0760*/  CS2R R6, SRZ ;  /* 0x0000000000067805 */ /* 0x000fce000001ff00 */
[-C--:B------:R-:W-:Y:S08]  /*0770*/  IMMA.16816.S8.S8 R4, R2.ROW, R30.reuse.COL, R4 ;  /* 0x0000001e02047237 */ /* 0x080ff00000405404 */
[-C--:B------:R-:W-:Y:S08]  /*0780*/  IMMA.16816.S8.S8 R60, R54.ROW, R30.reuse.COL, R60 ;  /* 0x0000001e363c7237 */ /* 0x080ff0000040543c */
[-C--:B------:R-:W-:Y:S08]  /*0790*/  IMMA.16816.S8.S8 R8, R50.ROW, R30.reuse.COL, R8 ;  /* 0x0000001e32087237 */ /* 0x080ff00000405408 */
[----:B------:R-:W-:Y:S01]  /*07a0*/  IMMA.16816.S8.S8 R64, R58.ROW, R30.COL, R64 ;  /* 0x0000001e3a407237 */ /* 0x000fe20000405440 */
[----:B------:R-:W-:-:S07]  /*07b0*/  CS2R R30, SRZ ;  /* 0x00000000001e7805 */ /* 0x000fce000001ff00 */
[-C--:B------:R-:W-:Y:S08]  /*07c0*/  IMMA.16816.S8.S8 R28, R50.ROW, R46.reuse.COL, R28 ;  /* 0x0000002e321c7237 */ /* 0x080ff0000040541c */
[-C--:B------:R-:W-:Y:S08]  /*07d0*/  IMMA.16816.S8.S8 R32, R2.ROW, R46.reuse.COL, R32 ;  /* 0x0000002e02207237 */ /* 0x080ff00000405420 */
[-C--:B------:R-:W-:Y:S08]  /*07e0*/  IMMA.16816.S8.S8 R36, R54.ROW, R46.reuse.COL, R36 ;  /* 0x0000002e36247237 */ /* 0x080ff00000405424 */
[----:B------:R-:W-:Y:S01]  /*07f0*/  IMMA.16816.S8.S8 R40, R58.ROW, R46.COL, R40 ;  /* 0x0000002e3a287237 */ /* 0x000fe20000405428 */
[----:B------:R-:W-:-:S07]  /*0800*/  CS2R R46, SRZ ;  /* 0x00000000002e7805 */ /* 0x000fce000001ff00 */
[----:B------:R-:W-:Y:S01]  /*0810*/  IMMA.16816.S8.S8 R44, R50.ROW, R69.COL, R44 ;  /* 0x00000045322c7237 */ /* 0x000fe2000040542c */
[----:B------:R-:W-:-:S07]  /*0820*/  IMAD.MOV.U32 R50, RZ, RZ, RZ ;  /* 0x000000ffff327224 */ /* 0x000fce00078e00ff */
[----:B------:R-:W-:Y:S01]  /*0830*/  IMMA.16816.S8.S8 R48, R2.ROW, R69.COL, R48 ;  /* 0x0000004502307237 */ /* 0x000fe20000405430 */
[----:B---3--:R0:W-:Y:S04]  /*0840*/  STS [R78], R75 ;  /* 0x0000004b4e007388 */ /* 0x0081e80000000800 */
[----:B----4-:R1:W-:Y:S01]  /*0850*/  STS [R78+0x800], R71 ;  /* 0x000800474e007388 */ /* 0x0103e20000000800 */
[----:B------:R-:W-:Y:S06]  /*0860*/  BAR.SYNC.DEFER_BLOCKING 0x0 ;  /* 0x0000000000007b1d */ /* 0x000fec0000010000 */
[----:B------:R-:W-:Y:S04]  /*0870*/  LDS R30, [R0+0x800] ;  /* 0x00080000001e7984 */ /* 0x000fe80000000800 */
[----:B------:R-:W-:Y:S04]  /*0880*/  LDS R10, [R0+0x880] ;  /* 0x00088000000a7984 */ /* 0x000fe80000000800 */
[----:B------:R-:W-:Y:S04]  /*0890*/  LDS R46, [R0+0x900] ;  /* 0x00090000002e7984 */ /* 0x000fe80000000800 */
[----:B------:R-:W-:Y:S04]  /*08a0*/  LDS R73, [R0+0x980] ;  /* 0x0009800000497984 */ /* 0x000fe80000000800 */
[----:B------:R-:W2:Y:S04]  /*08b0*/  LDS R2, [R76+0x80] ;  /* 0x000080004c027984 */ /* 0x000ea80000000800 */
[----:B------:R-:W-:Y:S04]  /*08c0*/  LDS R70, [R76+0x100] ;  /* 0x000100004c467984 */ /* 0x000fe80000000800 */
[----:B------:R-:W3:Y:S04]  /*08d0*/  LDS R50, [R76] ;  /* 0x000000004c327984 */ /* 0x000ee80000000800 */
[----:B------:R-:W4:Y:S01]  /*08e0*/  LDS R68, [R76+0x180] ;  /* 0x000180004c447984 */ /* 0x000f220000000800 */
[----:B------:R-:W-:Y:S01]  /*08f0*/  NOP ;  /* 0x0000000000007918 */ /* 0x000fe20000000000 */
[----:B------:R-:W-:Y:S06]  /*0900*/  BAR.SYNC.DEFER_BLOCKING 0x0 ;  /* 0x0000000000007b1d */ /* 0x000fec0000010000 */
[----:B------:R-:W5:Y:S04]  /*0910*/  LDG.E R79, desc[UR14][R84.64] ;  /* 0x0000000e544f7981 */ /* 0x000f68000c1e1900 */
[----:B0-----:R-:W5:Y:S01]  /*0920*/  LDG.E R75, desc[UR14][R82.64] ;  /* 0x0000000e524b7981 */ /* 0x001f62000c1e1900 */
[----:B------:R-:W-:Y:S01]  /*0930*/  IMAD.MOV.U32 R6, RZ, RZ, R54 ;  /* 0x000000ffff067224 */ /* 0x000fe200078e0036 */
[----:B------:R-:W-:Y:S01]  /*0940*/  CS2R R14, SRZ ;  /* 0x00000000000e7805 */ /* 0x000fe2000001ff00 */
[----:B------:R-:W-:Y:S01]  /*0950*/  IMAD.MOV.U32 R7, RZ, RZ, RZ ;  /* 0x000000ffff077224 */ /* 0x000fe200078e00ff */
[----:B------:R-:W-:Y:S01]  /*0960*/  CS2R R18, SRZ ;  /* 0x0000000000127805 */ /* 0x000fe2000001ff00 */
[----:B------:R-:W-:Y:S01]  /*0970*/  IMAD.MOV.U32 R54, RZ, RZ, RZ ;  /* 0x000000ffff367224 */ /* 0x000fe200078e00ff */
[----:B------:R-:W-:Y:S01]  /*0980*/  CS2R R22, SRZ ;  /* 0x0000000000167805 */ /* 0x000fe2000001ff00 */
[----:B------:R-:W-:Y:S01]  /*0990*/  IMAD.MOV.U32 R51, RZ, RZ, RZ ;  /* 0x000000ffff337224 */ /* 0x000fe200078e00ff */
[----:B------:R-:W-:Y:S01]  /*09a0*/  CS2R R26, SRZ ;  /* 0x00000000001a7805 */ /* 0x000fe2000001ff00 */
[----:B-1----:R-:W-:Y:S01]  /*09b0*/  IMAD.MOV.U32 R71, RZ, RZ, RZ ;  /* 0x000000ffff477224 */ /* 0x002fe200078e00ff */
[----:B------:R-:W-:Y:S01]  /*09c0*/  CS2R R62, SRZ ;  /* 0x00000000003e7805 */ /* 0x000fe2000001ff00 */
[----:B--2---:R-:W-:Y:S01]  /*09d0*/  IMMA.16816.S8.S8 R16, R2.ROW, R10.COL, R16 ;  /* 0x0000000a02107237 */ /* 0x004fe20000405410 */
[----:B------:R-:W-:-:S02]  /*09e0*/  CS2R R66, SRZ ;  /* 0x0000000000427805 */ /* 0x000fc4000001ff00 */
[----:B------:R-:W-:Y:S02]  /*09f0*/  CS2R R34, SRZ ;  /* 0x0000000000227805 */ /* 0x000fe4000001ff00 */
[----:B------:R-:W-:Y:S02]  /*0a00*/  CS2R R38, SRZ ;  /* 0x0000000000267805 */ /* 0x000fe4000001ff00 */
[----:B------:R-:W-:Y:S01]  /*0a10*/  CS2R R42, SRZ ;  /* 0x00000000002a7805 */ /* 0x000fe2000001ff00 */
[----:B------:R-:W-:Y:S01]  /*0a20*/  IMMA.16816.S8.S8 R52, R6.ROW, R69.COL, R52 ;  /* 0x0000004506347237 */ /* 0x000fe20000405434 */
[----:B------:R-:W-:Y:S02]  /*0a30*/  IMAD.MOV.U32 R6, RZ, RZ, R58 ;  /* 0x000000ffff067224 */ /* 0x000fe400078e003a */
[----:B------:R-:W-:-:S05]  /*0a40*/  IMAD.MOV.U32 R58, RZ, RZ, RZ ;  /* 0x000000ffff3a7224 */ /* 0x000fca00078e00ff */
[----:B---3--:R-:W-:Y:S08]  /*0a50*/  IMMA.16816.S8.S8 R12, R50.ROW, R10.COL, R12 ;  /* 0x0000000a320c7237 */ /* 0x008ff0000040540c */
[----:B------:R-:W-:Y:S01]  /*0a60*/  IMMA.16816.S8.S8 R56, R6.ROW, R69.COL, R56 ;  /* 0x0000004506387237 */ /* 0x000fe20000405438 */
[----:B------:R-:W-:Y:S02]  /*0a70*/  IMAD.MOV.U32 R69, RZ, RZ, RZ ;  /* 0x000000ffff457224 */ /* 0x000fe400078e00ff */
[----:B------:R-:W-:-:S05]  /*0a80*/  IMAD.MOV.U32 R6, RZ, RZ, RZ ;  /* 0x000000ffff067224 */ /* 0x000fca00078e00ff */
[-C--:B------:R-:W-:Y:S08]  /*0a90*/  IMMA.16816.S8.S8 R20, R70.ROW, R10.reuse.COL, R20 ;  /* 0x0000000a46147237 */ /* 0x080ff00000405414 */
[----:B----4-:R-:W-:Y:S01]  /*0aa0*/  IMMA.16816.S8.S8 R24, R68.ROW, R10.COL, R24 ;  /* 0x0000000a44187237 */ /* 0x010fe20000405418 */
        /* <DEDUP_REMOVED lines=14> */
[----:B-----5:R0:W-:Y:S04]  /*0b90*/  STS [R78], R79 ;  /* 0x0000004f4e007388 */ /* 0x0201e80000000800 */
[----:B------:R1:W-:Y:S01]  /*0ba0*/  STS [R78+0x800], R75 ;  /* 0x0008004b4e007388 */ /* 0x0003e20000000800 */
[----:B------:R-:W-:Y:S06]  /*0bb0*/  BAR.SYNC.DEFER_BLOCKING 0x0 ;  /* 0x0000000000007b1d */ /* 0x000fec0000010000 */
[----:B------:R-:W-:Y:S04]  /*0bc0*/  LDS R30, [R0+0x800] ;  /* 0x00080000001e7984 */ /* 0x000fe80000000800 */
[----:B------:R-:W-:Y:S04]  /*0bd0*/  LDS R6, [R0+0x880] ;  /* 0x0008800000067984 */ /* 0x000fe80000000800 */
[----:B------:R-:W-:Y:S04]  /*0be0*/  LDS R46, [R0+0x900] ;  /* 0x00090000002e7984 */ /* 0x000fe80000000800 */
[----:B------:R-:W-:Y:S04]  /*0bf0*/  LDS R86, [R0+0x980] ;  /* 0x0009800000567984 */ /* 0x000fe80000000800 */
[----:B------:R-:W-:Y:S04]  /*0c00*/  LDS R74, [R76+0x80] ;  /* 0x000080004c4a7984 */ /* 0x000fe80000000800 */
[----:B------:R-:W-:Y:S04]  /*0c10*/  LDS R72, [R76+0x100] ;  /* 0x000100004c487984 */ /* 0x000fe80000000800 */
[----:B------:R-:W2:Y:S04]  /*0c20*/  LDS R50, [R76] ;  /* 0x000000004c327984 */ /* 0x000ea80000000800 */
[----:B------:R-:W3:Y:S01]  /*0c30*/  LDS R2, [R76+0x180] ;  /* 0x000180004c027984 */ /* 0x000ee20000000800 */
[----:B------:R-:W-:Y:S01]  /*0c40*/  NOP ;  /* 0x0000000000007918 */ /* 0x000fe20000000000 */
[----:B------:R-:W-:Y:S06]  /*0c50*/  BAR.SYNC.DEFER_BLOCKING 0x0 ;  /* 0x0000000000007b1d */ /* 0x000fec0000010000 */
[----:B------:R4:W5:Y:S04]  /*0c60*/  LDG.E R87, desc[UR14][R84.64+0x10] ;  /* 0x0000100e54577981 */ /* 0x000968000c1e1900 */
[----:B0-----:R0:W5:Y:S01]  /*0c70*/  LDG.E R79, desc[UR14][R82.64+0x10] ;  /* 0x0000100e524f7981 */ /* 0x001162000c1e1900 */
[----:B------:R-:W-:-:S02]  /*0c80*/  CS2R R54, SRZ ;  /* 0x0000000000367805 */ /* 0x000fc4000001ff00 */
[----:B------:R-:W-:Y:S01]  /*0c90*/  CS2R R58, SRZ ;  /* 0x00000000003a7805 */ /* 0x000fe2000001ff00 */
[----:B------:R-:W-:Y:S01]  /*0ca0*/  IMAD.MOV.U32 R51, RZ, RZ, RZ ;  /* 0x000000ffff337224 */ /* 0x000fe200078e00ff */
[----:B------:R-:W-:Y:S01]  /*0cb0*/  CS2R R14, SRZ ;  /* 0x00000000000e7805 */ /* 0x000fe2000001ff00 */
[----:B-1----:R-:W-:Y:S01]  /*0cc0*/  IMAD.MOV.U32 R75, RZ, RZ, RZ ;  /* 0x000000ffff4b7224 */ /* 0x002fe200078e00ff */
[----:B------:R-:W-:Y:S02]  /*0cd0*/  CS2R R18, SRZ ;  /* 0x0000000000127805 */ /* 0x000fe4000001ff00 */
[----:B------:R-:W-:Y:S01]  /*0ce0*/  CS2R R22, SRZ ;  /* 0x0000000000167805 */ /* 0x000fe2000001ff00 */
[----:B------:R-:W-:Y:S01]  /*0cf0*/  IMMA.16816.S8.S8 R52, R70.ROW, R73.COL, R52 ;  /* 0x0000004946347237 */ /* 0x000fe20000405434 */
[----:B------:R-:W-:Y:S02]  /*0d00*/  CS2R R26, SRZ ;  /* 0x00000000001a7805 */ /* 0x000fe4000001ff00 */
[----:B------:R-:W-:-:S02]  /*0d10*/  CS2R R62, SRZ ;  /* 0x00000000003e7805 */ /* 0x000fc4000001ff00 */
[----:B------:R-:W-:Y:S02]  /*0d20*/  CS2R R10, SRZ ;  /* 0x00000000000a7805 */ /* 0x000fe4000001ff00 */
[----:B------:R-:W-:Y:S02]  /*0d30*/  CS2R R66, SRZ ;  /* 0x0000000000427805 */ /* 0x000fe4000001ff00 */
[----:B------:R-:W-:Y:S02]  /*0d40*/  CS2R R42, SRZ ;  /* 0x00000000002a7805 */ /* 0x000fe4000001ff00 */
[----:B------:R-:W-:Y:S02]  /*0d50*/  CS2R R34, SRZ ;  /* 0x0000000000227805 */ /* 0x000fe4000001ff00 */
[----:B------:R-:W-:Y:S01]  /*0d60*/  CS2R R38, SRZ ;  /* 0x0000000000267805 */ /* 0x000fe2000001ff00 */
[----:B------:R-:W-:Y:S01]  /*0d70*/  IMMA.16816.S8.S8 R56, R68.ROW, R73.COL, R56 ;  /* 0x0000004944387237 */ /* 0x000fe20000405438 */
[----:B------:R-:W-:Y:S01]  /*0d80*/  IMAD.MOV.U32 R73, RZ, RZ, RZ ;  /* 0x000000ffff497224 */ /* 0x000fe200078e00ff */
[----:B------:R-:W-:Y:S01]  /*0d90*/  UIADD3 UR9, UPT, UPT, UR9, 0x4, URZ ;  /* 0x0000000409097890 */ /* 0x000fe2000fffe0ff */
[----:B----4-:R-:W-:Y:S01]  /*0da0*/  IADD3 R84, P0, PT, R84, 0x40, RZ ;  /* 0x0000004054547810 */ /* 0x010fe20007f1e0ff */
[----:B------:R-:W-:Y:S01]  /*0db0*/  UIADD3 UR4, UPT, UPT, UR4, 0x40, URZ ;  /* 0x0000004004047890 */ /* 0x000fe2000fffe0ff */
[----:B0-----:R-:W-:Y:S01]  /*0dc0*/  IADD3 R82, P1, PT, R82, 0x40, RZ ;  /* 0x0000004052527810 */ /* 0x001fe20007f3e0ff */
[----:B------:R-:W-:Y:S01]  /*0dd0*/  UISETP.NE.AND UP1, UPT, UR9, URZ, UPT ;  /* 0x000000ff0900728c */ /* 0x000fe2000bf25270 */
[----:B------:R-:W-:Y:S01]  /*0de0*/  CS2R R54, SRZ ;  /* 0x0000000000367805 */ /* 0x000fe2000001ff00 */
[----:B--2---:R-:W-:Y:S01]  /*0df0*/  IMMA.16816.S8.S8 R12, R50.ROW, R6.COL, R12 ;  /* 0x00000006320c7237 */ /* 0x004fe2000040540c */
[----:B------:R-:W-:-:S02]  /*0e00*/  IMAD.X R85, RZ, RZ, R85, P0 ;  /* 0x000000ffff557224 */ /* 0x000fc400000e0655 */
[----:B------:R-:W-:-:S04]  /*0e10*/  IMAD.X R83, RZ, RZ, R83, P1 ;  /* 0x000000ffff537224 */ /* 0x000fc800008e0653 */
[----:B------:R-:W-:Y:S01]  /*0e20*/  CS2R R58, SRZ ;  /* 0x00000000003a7805 */ /* 0x000fe2000001ff00 */
[-C--:B------:R-:W-:Y:S07]  /*0e30*/  IMMA.16816.S8.S8 R16, R74.ROW, R6.reuse.COL, R16 ;  /* 0x000000064a107237 */ /* 0x080fee0000405410 */
[----:B------:R-:W-:Y:S01]  /*0e40*/  CS2R R14, SRZ ;  /* 0x00000000000e7805 */ /* 0x000fe2000001ff00 */
[-C--:B------:R-:W-:Y:S07]  /*0e50*/  IMMA.16816.S8.S8 R20, R72.ROW, R6.reuse.COL, R20 ;  /* 0x0000000648147237 */ /* 0x080fee0000405414 */
[----:B------:R-:W-:Y:S01]  /*0e60*/  CS2R R18, SRZ ;  /* 0x0000000000127805 */ /* 0x000fe2000001ff00 */
[----:B---3--:R-:W-:Y:S01]  /*0e70*/  IMMA.16816.S8.S8 R24, R2.ROW, R6.COL, R24 ;  /* 0x0000000602187237 */ /* 0x008fe20000405418 */
[----:B------:R-:W-:-:S06]  /*0e80*/  CS2R R6, SRZ ;  /* 0x0000000000067805 */ /* 0x000fcc000001ff00 */
[----:B------:R-:W-:Y:S01]  /*0e90*/  CS2R R22, SRZ ;  /* 0x0000000000167805 */ /* 0x000fe2000001ff00 */
[-C--:B------:R-:W-:Y:S08]  /*0ea0*/  IMMA.16816.S8.S8 R68, R74.ROW, R30.reuse.COL, R4 ;  /* 0x0000001e4a447237 */ /* 0x080ff00000405404 */
[-C--:B------:R-:W-:Y:S08]  /*0eb0*/  IMMA.16816.S8.S8 R60, R72.ROW, R30.reuse.COL, R60 ;  /* 0x0000001e483c7237 */ /* 0x080ff0000040543c */
[----:B------:R-:W-:Y:S01]  /*0ec0*/  IMMA.16816.S8.S8 R8, R50.ROW, R30.COL, R8 ;  /* 0x0000001e32087237 */ /* 0x000fe20000405408 */
[----:B------:R-:W-:-:S02]  /*0ed0*/  IMAD.MOV.U32 R70, RZ, RZ, RZ ;  /* 0x000000ffff467224 */ /* 0x000fc400078e00ff */
[----:B------:R-:W-:-:S04]  /*0ee0*/  IMAD.MOV.U32 R71, RZ, RZ, RZ ;  /* 0x000000ffff477224 */ /* 0x000fc800078e00ff */
[----:B------:R-:W-:Y:S01]  /*0ef0*/  CS2R R62, SRZ ;  /* 0x00000000003e7805 */ /* 0x000fe2000001ff00 */
[----:B------:R-:W-:Y:S01]  /*0f00*/  IMMA.16816.S8.S8 R4, R2.ROW, R30.COL, R64 ;  /* 0x0000001e02047237 */ /* 0x000fe20000405440 */
[----:B------:R-:W-:-:S06]  /*0f10*/  CS2R R30, SRZ ;  /* 0x00000000001e7805 */ /* 0x000fcc000001ff00 */
[----:B------:R-:W-:Y:S01]  /*0f20*/  CS2R R10, SRZ ;  /* 0x00000000000a7805 */ /* 0x000fe2000001ff00 */
[-C--:B------:R-:W-:Y:S08]  /*0f30*/  IMMA.16816.S8.S8 R40, R2.ROW, R46.reuse.COL, R40 ;  /* 0x0000002e02287237 */ /* 0x080ff00000405428 */
[----:B------:R-:W-:Y:S01]  /*0f40*/  IMMA.16816.S8.S8 R28, R50.ROW, R46.COL, R28 ;  /* 0x0000002e321c7237 */ /* 0x000fe2000040541c */
[----:B------:R-:W-:-:S07]  /*0f50*/  IMAD.MOV.U32 R7, RZ, RZ, RZ ;  /* 0x000000ffff077224 */ /* 0x000fce00078e00ff */
[-C--:B------:R-:W-:Y:S07]  /*0f60*/  IMMA.16816.S8.S8 R32, R74.ROW, R46.reuse.COL, R32 ;  /* 0x0000002e4a207237 */ /* 0x080fee0000405420 */
[----:B------:R-:W-:Y:S01]  /*0f70*/  CS2R R30, SRZ ;  /* 0x00000000001e7805 */ /* 0x000fe2000001ff00 */
[----:B------:R-:W-:Y:S01]  /*0f80*/  IMMA.16816.S8.S8 R36, R72.ROW, R46.COL, R36 ;  /* 0x0000002e48247237 */ /* 0x000fe20000405424 */
[----:B------:R-:W-:-:S06]  /*0f90*/  CS2R R46, SRZ ;  /* 0x00000000002e7805 */ /* 0x000fcc000001ff00 */
[----:B------:R-:W-:Y:S01]  /*0fa0*/  CS2R R34, SRZ ;  /* 0x0000000000227805 */ /* 0x000fe2000001ff00 */
[----:B------:R-:W-:Y:S01]  /*0fb0*/  IMMA.16816.S8.S8 R44, R50.ROW, R86.COL, R44 ;  /* 0x00000056322c7237 */ /* 0x000fe2000040542c */
[----:B------:R-:W-:-:S06]  /*0fc0*/  IMAD.MOV.U32 R50, RZ, RZ, RZ ;  /* 0x000000ffff327224 */ /* 0x000fcc00078e00ff */
[----:B------:R-:W-:Y:S01]  /*0fd0*/  CS2R R38, SRZ ;  /* 0x0000000000267805 */ /* 0x000fe2000001ff00 */
[-C--:B------:R-:W-:Y:S07]  /*0fe0*/  IMMA.16816.S8.S8 R48, R74.ROW, R86.reuse.COL, R48 ;  /* 0x000000564a307237 */ /* 0x080fee0000405430 */
[----:B------:R-:W-:Y:S01]  /*0ff0*/  CS2R R46, SRZ ;  /* 0x00000000002e7805 */ /* 0x000fe2000001ff00 */
[-C--:B------:R-:W-:Y:S07]  /*1000*/  IMMA.16816.S8.S8 R52, R72.ROW, R86.reuse.COL, R52 ;  /* 0x0000005648347237 */ /* 0x080fee0000405434 */
[----:B------:R-:W-:Y:S01]  /*1010*/  CS2R R50, SRZ ;  /* 0x0000000000327805 */ /* 0x000fe2000001ff00 */
[----:B------:R-:W-:Y:S07]  /*1020*/  IMMA.16816.S8.S8 R56, R2.ROW, R86.COL, R56 ;  /* 0x0000005602387237 */ /* 0x000fee0000405438 */
[----:B------:R-:W-:-:S08]  /*1030*/  CS2R R54, SRZ ;  /* 0x0000000000367805 */ /* 0x000fd0000001ff00 */
[----:B------:R-:W-:Y:S01]  /*1040*/  CS2R R58, SRZ ;  /* 0x00000000003a7805 */ /* 0x000fe2000001ff00 */
[----:B-----5:R-:W-:Y:S04]  /*1050*/  STS [R78], R87 ;  /* 0x000000574e007388 */ /* 0x020fe80000000800 */
[----:B------:R-:W-:Y:S01]  /*1060*/  STS [R78+0x800], R79 ;  /* 0x0008004f4e007388 */ /* 0x000fe20000000800 */
[----:B------:R-:W-:Y:S06]  /*1070*/  BAR.SYNC.DEFER_BLOCKING 0x0 ;  /* 0x0000000000007b1d */ /* 0x000fec0000010000 */
[----:B------:R-:W-:Y:S04]  /*1080*/  LDS R6, [R76+0x80] ;  /* 0x000080004c067984 */ /* 0x000fe80000000800 */
[----:B------:R-:W0:Y:S04]  /*1090*/  LDS R42, [R0+0x880] ;  /* 0x00088000002a7984 */ /* 0x000e280000000800 */
[----:B------:R-:W1:Y:S04]  /*10a0*/  LDS R74, [R0+0x900] ;  /* 0x00090000004a7984 */ /* 0x000e680000000800 */
[----:B------:R-:W2:Y:S04]  /*10b0*/  LDS R26, [R0+0x800] ;  /* 0x00080000001a7984 */ /* 0x000ea80000000800 */
[----:B------:R-:W3:Y:S04]  /*10c0*/  LDS R72, [R0+0x980] ;  /* 0x0009800000487984 */ /* 0x000ee80000000800 */
[----:B------:R-:W4:Y:S01]  /*10d0*/  LDS R2, [R76+0x100] ;  /* 0x000100004c027984 */ /* 0x000f220000000800 */
[C---:B0-----:R-:W-:Y:S08]  /*10e0*/  IMMA.16816.S8.S8 R16, R6.reuse.ROW, R42.COL, R16 ;  /* 0x0000002a06107237 */ /* 0x041ff00000405410 */
[C---:B-1----:R-:W-:Y:S08]  /*10f0*/  IMMA.16816.S8.S8 R32, R6.reuse.ROW, R74.COL, R32 ;  /* 0x0000004a06207237 */ /* 0x042ff00000405420 */
[C---:B--2---:R-:W-:Y:S08]  /*1100*/  IMMA.16816.S8.S8 R64, R6.reuse.ROW, R26.COL, R68 ;  /* 0x0000001a06407237 */ /* 0x044ff00000405444 */
[----:B---3--:R-:W-:Y:S01]  /*1110*/  IMMA.16816.S8.S8 R48, R6.ROW, R72.COL, R48 ;  /* 0x0000004806307237 */ /* 0x008fe20000405430 */
[----:B------:R-:W0:Y:S07]  /*1120*/  LDS R6, [R76] ;  /* 0x000000004c067984 */ /* 0x000e2e0000000800 */
[C---:B----4-:R-:W-:Y:S08]  /*1130*/  IMMA.16816.S8.S8 R60, R2.reuse.ROW, R26.COL, R60 ;  /* 0x0000001a023c7237 */ /* 0x050ff0000040543c */
[C---:B------:R-:W-:Y:S08]  /*1140*/  IMMA.16816.S8.S8 R20, R2.reuse.ROW, R42.COL, R20 ;  /* 0x0000002a02147237 */ /* 0x040ff00000405414 */
[C---:B------:R-:W-:Y:S08]  /*1150*/  IMMA.16816.S8.S8 R36, R2.reuse.ROW, R74.COL, R36 ;  /* 0x0000004a02247237 */ /* 0x040ff00000405424 */
[----:B------:R-:W-:Y:S01]  /*1160*/  IMMA.16816.S8.S8 R52, R2.ROW, R72.COL, R52 ;  /* 0x0000004802347237 */ /* 0x000fe20000405434 */
[----:B------:R-:W1:Y:S07]  /*1170*/  LDS R2, [R76+0x180] ;  /* 0x000180004c027984 */ /* 0x000e6e0000000800 */
[C---:B0-----:R-:W-:Y:S08]  /*1180*/  IMMA.16816.S8.S8 R8, R6.reuse.ROW, R26.COL, R8 ;  /* 0x0000001a06087237 */ /* 0x041ff00000405408 */
[C---:B------:R-:W-:Y:S08]  /*1190*/  IMMA.16816.S8.S8 R12, R6.reuse.ROW, R42.COL, R12 ;  /* 0x0000002a060c7237 */ /* 0x040ff0000040540c */
[C---:B------:R-:W-:Y:S08]  /*11a0*/  IMMA.16816.S8.S8 R28, R6.reuse.ROW, R74.COL, R28 ;  /* 0x0000004a061c7237 */ /* 0x040ff0000040541c */
[----:B------:R-:W-:Y:S01]  /*11b0*/  IMMA.16816.S8.S8 R44, R6.ROW, R72.COL, R44 ;  /* 0x00000048062c7237 */ /* 0x000fe2000040542c */
[----:B------:R-:W-:-:S07]  /*11c0*/  IMAD.MOV.U32 R6, RZ, RZ, RZ ;  /* 0x000000ffff067224 */ /* 0x000fce00078e00ff */
[----:B-1----:R-:W-:Y:S01]  /*11d0*/  IMMA.16816.S8.S8 R68, R2.ROW, R26.COL, R4 ;  /* 0x0000001a02447237 */ /* 0x002fe20000405404 */
[----:B------:R-:W-:Y:S01]  /*11e0*/  CS2R R26, SRZ ;  /* 0x00000000001a7805 */ /* 0x000fe2000001ff00 */
[----:B------:R-:W-:Y:S02]  /*11f0*/  IMAD.MOV.U32 R5, RZ, RZ, R65 ;  /* 0x000000ffff057224 */ /* 0x000fe400078e0041 */
[----:B------:R-:W-:-:S04]  /*1200*/  IMAD.MOV.U32 R4, RZ, RZ, R64 ;  /* 0x000000ffff047224 */ /* 0x000fc800078e0040 */
[----:B------:R-:W-:Y:S01]  /*1210*/  IMMA.16816.S8.S8 R24, R2.ROW, R42.COL, R24 ;  /* 0x0000002a02187237 */ /* 0x000fe20000405418 */
[----:B------:R-:W-:-:S07]  /*1220*/  CS2R R42, SRZ ;  /* 0x00000000002a7805 */ /* 0x000fce000001ff00 */
[----:B------:R-:W-:Y:S03]  /*1230*/  IMMA.16816.S8.S8 R40, R2.ROW, R74.COL, R40 ;  /* 0x0000004a02287237 */ /* 0x000fe60000405428 */
[----:B------:R-:W-:Y:S02]  /*1240*/  IMAD.MOV.U32 R65, RZ, RZ, R69 ;  /* 0x000000ffff417224 */ /* 0x000fe400078e0045 */
[----:B------:R-:W-:-:S03]  /*1250*/  IMAD.MOV.U32 R64, RZ, RZ, R68 ;  /* 0x000000ffff407224 */ /* 0x000fc600078e0044 */
[----:B------:R-:W-:Y:S01]  /*1260*/  IMMA.16816.S8.S8 R56, R2.ROW, R72.COL, R56 ;  /* 0x0000004802387237 */ /* 0x000fe20000405438 */
[----:B------:R-:W-:Y:S01]  /*1270*/  NOP ;  /* 0x0000000000007918 */ /* 0x000fe20000000000 */
[----:B------:R-:W-:Y:S06]  /*1280*/  BAR.SYNC.DEFER_BLOCKING 0x0 ;  /* 0x0000000000007b1d */ /* 0x000fec0000010000 */
[----:B------:R-:W-:-:S12]  /*1290*/  BRA.U UP1, `(.L_x_2) ;  /* 0xfffffff101a47547 */ /* 0x000fd8000b83ffff */
.L_x_1:
[----:B------:R-:W-:Y:S05]  /*12a0*/  BRA.U !UP0, `(.L_x_0) ;  /* 0x0000000908dc7547 */ /* 0x000fea000b800000 */
[----:B------:R-:W-:Y:S02]  /*12b0*/  UISETP.NE.AND UP1, UPT, UR10, 0x1, UPT ;  /* 0x000000010a00788c */ /* 0x000fe4000bf25270 */
[----:B------:R-:W-:-:S07]  /*12c0*/  ULOP3.LUT UP0, URZ, UR13, 0x10, URZ, 0xc0, !UPT ;  /* 0x000000100dff7892 */ /* 0x000fce000f80c0ff */
[----:B------:R-:W-:Y:S05]  /*12d0*/  BRA.U !UP1, `(.L_x_3) ;  /* 0x0000000509c87547 */ /* 0x000fea000b800000 */
[----:B------:R-:W0:Y:S01]  /*12e0*/  LDC.64 R18, c[0x0][0x380] ;  /* 0x0000e000ff127b82 */ /* 0x000e220000000a00 */
[----:B------:R-:W-:-:S05]  /*12f0*/  IADD3 R11, P0, PT, R80, UR4, RZ ;  /* 0x00000004500b7c10 */ /* 0x000fca000ff1e0ff */
[----:B------:R-:W-:Y:S02]  /*1300*/  IMAD.X R2, RZ, RZ, R77, P0 ;  /* 0x000000ffff027224 */ /* 0x000fe400000e064d */
[----:B------:R-:W2:Y:S01]  /*1310*/  LDC.64 R6, c[0x0][0x388] ;  /* 0x0000e200ff067b82 */ /* 0x000ea20000000a00 */
[----:B0-----:R-:W-:-:S04]  /*1320*/  IADD3 R18, P0, P1, R11, UR11, R18 ;  /* 0x0000000b0b127c10 */ /* 0x001fc8000f91e012 */
[----:B------:R-:W-:Y:S02]  /*1330*/  IADD3.X R19, PT, PT, R2, R19, RZ, P0, P1 ;  /* 0x0000001302137210 */ /* 0x000fe400007e24ff */
[----:B--2---:R-:W-:-:S03]  /*1340*/  IADD3 R10, P2, P3, R11, UR12, R6 ;  /* 0x0000000c0b0a7c10 */ /* 0x004fc6000fb5e006 */
[----:B-1----:R-:W2:Y:S01]  /*1350*/  LDG.E R3, desc[UR14][R18.64] ;  /* 0x0000000e12037981 */ /* 0x002ea2000c1e1900 */
[----:B------:R-:W-:-:S05]  /*1360*/  IADD3.X R11, PT, PT, R2, R7, RZ, P2, P3 ;  /* 0x00000007020b7210 */ /* 0x000fca00017e64ff */
[----:B------:R-:W3:Y:S04]  /*1370*/  LDG.E R7, desc[UR14][R10.64] ;  /* 0x0000000e0a077981 */ /* 0x000ee8000c1e1900 */
[----:B--2---:R-:W-:Y:S04]  /*1380*/  STS [R78], R3 ;  /* 0x000000034e007388 */ /* 0x004fe80000000800 */
[----:B---3--:R0:W-:Y:S01]  /*1390*/  STS [R78+0x800], R7 ;  /* 0x000800074e007388 */ /* 0x0081e20000000800 */
[----:B------:R-:W-:Y:S06]  /*13a0*/  BAR.SYNC.DEFER_BLOCKING 0x0 ;  /* 0x0000000000007b1d */ /* 0x000fec0000010000 */
[----:B------:R-:W-:Y:S04]  /*13b0*/  LDS R14, [R0+0x800] ;  /* 0x00080000000e7984 */ /* 0x000fe80000000800 */
[----:B------:R-:W-:Y:S04]  /*13c0*/  LDS R30, [R0+0x880] ;  /* 0x00088000001e7984 */ /* 0x000fe80000000800 */
[----:B------:R-:W-:Y:S04]  /*13d0*/  LDS R46, [R0+0x900] ;  /* 0x00090000002e7984 */ /* 0x000fe80000000800 */
[----:B------:R-:W-:Y:S04]  /*13e0*/  LDS R72, [R0+0x980] ;  /* 0x0009800000487984 */ /* 0x000fe80000000800 */
[----:B------:R-:W1:Y:S04]  /*13f0*/  LDS R54, [R76+0x80] ;  /* 0x000080004c367984 */ /* 0x000e680000000800 */
[----:B------:R-:W2:Y:S04]  /*1400*/  LDS R58, [R76+0x100] ;  /* 0x000100004c3a7984 */ /* 0x000ea80000000800 */
[----:B------:R-:W3:Y:S04]  /*1410*/  LDS R50, [R76] ;  /* 0x000000004c327984 */ /* 0x000ee80000000800 */
[----:B------:R-:W4:Y:S01]  /*1420*/  LDS R2, [R76+0x180] ;  /* 0x000180004c027984 */ /* 0x000f220000000800 */
[----:B------:R-:W-:Y:S01]  /*1430*/  NOP ;  /* 0x0000000000007918 */ /* 0x000fe20000000000 */
[----:B------:R-:W-:Y:S06]  /*1440*/  BAR.SYNC.DEFER_BLOCKING 0x0 ;  /* 0x0000000000007b1d */ /* 0x000fec0000010000 */
[----:B------:R-:W5:Y:S04]  /*1450*/  LDG.E R75, desc[UR14][R18.64+0x10] ;  /* 0x0000100e124b7981 */ /* 0x000f68000c1e1900 */
[----:B------:R0:W5:Y:S01]  /*1460*/  LDG.E R73, desc[UR14][R10.64+0x10] ;  /* 0x0000100e0a497981 */ /* 0x000162000c1e1900 */
[----:B------:R-:W-:Y:S01]  /*1470*/  IMAD.MOV.U32 R55, RZ, RZ, RZ ;  /* 0x000000ffff377224 */ /* 0x000fe200078e00ff */
[----:B0-----:R-:W-:Y:S01]  /*1480*/  CS2R R6, SRZ ;  /* 0x0000000000067805 */ /* 0x001fe2000001ff00 */
[----:B------:R-:W-:Y:S01]  /*1490*/  IMAD.MOV.U32 R59, RZ, RZ, RZ ;  /* 0x000000ffff3b7224 */ /* 0x000fe200078e00ff */
        /* <DEDUP_REMOVED lines=8> */
[----:B------:R-:W-:-:S03]  /*1520*/  CS2R R26, SRZ ;  /* 0x00000000001a7805 */ /* 0x000fc6000001ff00 */
[-C--:B--2---:R-:W-:Y:S08]  /*1530*/  IMMA.16816.S8.S8 R60, R58.ROW, R14.reuse.COL, R60 ;  /* 0x0000000e3a3c7237 */ /* 0x084ff0000040543c */
[-C--:B---3--:R-:W-:Y:S08]  /*1540*/  IMMA.16816.S8.S8 R8, R50.ROW, R14.reuse.COL, R8 ;  /* 0x0000000e32087237 */ /* 0x088ff00000405408 */
[----:B----4-:R-:W-:Y:S01]  /*1550*/  IMMA.16816.S8.S8 R4, R2.ROW, R14.COL, R64 ;  /* 0x0000000e02047237 */ /* 0x010fe20000405440 */
[----:B------:R-:W-:-:S02]  /*1560*/  CS2R R14, SRZ ;  /* 0x00000000000e7805 */ /* 0x000fc4000001ff00 */
[----:B------:R-:W-:Y:S02]  /*1570*/  CS2R R34, SRZ ;  /* 0x0000000000227805 */ /* 0x000fe4000001ff00 */
[----:B------:R-:W-:Y:S02]  /*1580*/  CS2R R38, SRZ ;  /* 0x0000000000267805 */ /* 0x000fe4000001ff00 */
[----:B------:R-:W-:Y:S01]  /*1590*/  CS2R R42, SRZ ;  /* 0x00000000002a7805 */ /* 0x000fe2000001ff00 */
        /* <DEDUP_REMOVED lines=13> */
[----:B------:R-:W-:-:S07]  /*1670*/  IMAD.MOV.U32 R54, RZ, RZ, RZ ;  /* 0x000000ffff367224 */ /* 0x000fce00078e00ff */
[----:B------:R-:W-:Y:S01]  /*1680*/  IMMA.16816.S8.S8 R52, R58.ROW, R72.COL, R52 ;  /* 0x000000483a347237 */ /* 0x000fe20000405434 */
[----:B------:R-:W-:-:S07]  /*1690*/  IMAD.MOV.U32 R58, RZ, RZ, RZ ;  /* 0x000000ffff3a7224 */ /* 0x000fce00078e00ff */
[----:B------:R-:W-:Y:S01]  /*16a0*/  IMMA.16816.S8.S8 R56, R2.ROW, R72.COL, R56 ;  /* 0x0000004802387237 */ /* 0x000fe20000405438 */
[----:B------:R-:W-:Y:S01]  /*16b0*/  IMAD.MOV.U32 R7, RZ, RZ, RZ ;  /* 0x000000ffff077224 */ /* 0x000fe200078e00ff */
        /* <DEDUP_REMOVED lines=9> */
[----:B------:R-:W-:Y:S02]  /*1750*/  CS2R R14, SRZ ;  /* 0x00000000000e7805 */ /* 0x000fe4000001ff00 */
[----:B------:R-:W-:-:S02]  /*1760*/  CS2R R26, SRZ ;  /* 0x00000000001a7805 */ /* 0x000fc4000001ff00 */
[----:B------:R-:W-:Y:S02]  /*1770*/  CS2R R46, SRZ ;  /* 0x00000000002e7805 */ /* 0x000fe4000001ff00 */
[----:B------:R-:W-:Y:S01]  /*1780*/  CS2R R58, SRZ ;  /* 0x00000000003a7805 */ /* 0x000fe2000001ff00 */
[----:B------:R-:W-:Y:S01]  /*1790*/  UIADD3 UR4, UPT, UPT, UR4, 0x20, URZ ;  /* 0x0000002004047890 */ /* 0x000fe2000fffe0ff */
        /* <DEDUP_REMOVED lines=25> */
[----:B------:R-:W-:-:S07]  /*1930*/  CS2R R18, SRZ ;  /* 0x0000000000127805 */ /* 0x000fce000001ff00 */
[----:B------:R-:W-:Y:S01]  /*1940*/  IMMA.16816.S8.S8 R24, R2.ROW, R42.COL, R16 ;  /* 0x0000002a02187237 */ /* 0x000fe20000405410 */
[----:B------:R-:W-:-:S07]  /*1950*/  CS2R R42, SRZ ;  /* 0x00000000002a7805 */ /* 0x000fce000001ff00 */
[C---:B------:R-:W-:Y:S08]  /*1960*/  IMMA.16816.S8.S8 R40, R2.reuse.ROW, R79.COL, R40 ;  /* 0x0000004f02287237 */ /* 0x040ff00000405428 */
[----:B------:R-:W-:Y:S01]  /*1970*/  IMMA.16816.S8.S8 R56, R2.ROW, R82.COL, R56 ;  /* 0x0000005202387237 */ /* 0x000fe20000405438 */
[----:B------:R-:W-:Y:S02]  /*1980*/  IMAD.MOV.U32 R5, RZ, RZ, R65 ;  /* 0x000000ffff057224 */ /* 0x000fe400078e0041 */
[----:B------:R-:W-:-:S02]  /*1990*/  IMAD.MOV.U32 R4, RZ, RZ, R64 ;  /* 0x000000ffff047224 */ /* 0x000fc400078e0040 */
[----:B------:R-:W-:Y:S02]  /*19a0*/  IMAD.MOV.U32 R65, RZ, RZ, R69 ;  /* 0x000000ffff417224 */ /* 0x000fe400078e0045 */
[----:B------:R-:W-:Y:S02]  /*19b0*/  IMAD.MOV.U32 R64, RZ, RZ, R68 ;  /* 0x000000ffff407224 */ /* 0x000fe400078e0044 */
[----:B------:R-:W-:Y:S02]  /*19c0*/  IMAD.MOV.U32 R17, RZ, RZ, R73 ;  /* 0x000000ffff117224 */ /* 0x000fe400078e0049 */
[----:B------:R-:W-:Y:S01]  /*19d0*/  IMAD.MOV.U32 R16, RZ, RZ, R72 ;  /* 0x000000ffff107224 */ /* 0x000fe200078e0048 */
[----:B------:R-:W-:Y:S01]  /*19e0*/  NOP ;  /* 0x0000000000007918 */ /* 0x000fe20000000000 */
[----:B------:R-:W-:Y:S07]  /*19f0*/  BAR.SYNC.DEFER_BLOCKING 0x0 ;  /* 0x0000000000007b1d */ /* 0x000fee0000010000 */
.L_x_3:
[----:B------:R-:W-:Y:S05]  /*1a00*/  BRA.U UP0, `(.L_x_0) ;  /* 0x0000000500047547 */ /* 0x000fea000b800000 */
[----:B------:R-:W0:Y:S01]  /*1a10*/  LDC.64 R2, c[0x0][0x380] ;  /* 0x0000e000ff027b82 */ /* 0x000e220000000a00 */
[----:B------:R-:W-:-:S05]  /*1a20*/  IADD3 R11, P0, PT, R80, UR4, RZ ;  /* 0x00000004500b7c10 */ /* 0x000fca000ff1e0ff */
[----:B------:R-:W-:Y:S02]  /*1a30*/  IMAD.X R6, RZ, RZ, R77, P0 ;  /* 0x000000ffff067224 */ /* 0x000fe400000e064d */
[----:B------:R-:W2:Y:S01]  /*1a40*/  LDC.64 R14, c[0x0][0x388] ;  /* 0x0000e200ff0e7b82 */ /* 0x000ea20000000a00 */
[----:B0-----:R-:W-:-:S04]  /*1a50*/  IADD3 R2, P0, P1, R11, UR11, R2 ;  /* 0x0000000b0b027c10 */ /* 0x001fc8000f91e002 */
[----:B------:R-:W-:Y:S02]  /*1a60*/  IADD3.X R3, PT, PT, R6, R3, RZ, P0, P1 ;  /* 0x0000000306037210 */ /* 0x000fe400007e24ff */
[----:B--2---:R-:W-:-:S04]  /*1a70*/  IADD3 R10, P2, P3, R11, UR12, R14 ;  /* 0x0000000c0b0a7c10 */ /* 0x004fc8000fb5e00e */
[----:B-1----:R-:W2:Y:S01]  /*1a80*/  LDG.E R3, desc[UR14][R2.64] ;  /* 0x0000000e02037981 */ /* 0x002ea2000c1e1900 */
[----:B------:R-:W-:-:S06]  /*1a90*/  IADD3.X R11, PT, PT, R6, R15, RZ, P2, P3 ;  /* 0x0000000f060b7210 */ /* 0x000fcc00017e64ff */
[----:B------:R-:W3:Y:S01]  /*1aa0*/  LDG.E R11, desc[UR14][R10.64] ;  /* 0x0000000e0a0b7981 */ /* 0x000ee2000c1e1900 */
[----:B------:R-:W-:Y:S01]  /*1ab0*/  IMAD.MOV.U32 R51, RZ, RZ, RZ ;  /* 0x000000ffff337224 */ /* 0x000fe200078e00ff */
[----:B------:R-:W-:Y:S01]  /*1ac0*/  CS2R R14, SRZ ;  /* 0x00000000000e7805 */ /* 0x000fe2000001ff00 */
[----:B------:R-:W-:Y:S01]  /*1ad0*/  IMAD.MOV.U32 R55, RZ, RZ, RZ ;  /* 0x000000ffff377224 */ /* 0x000fe200078e00ff */
[----:B------:R-:W-:Y:S01]  /*1ae0*/  CS2R R18, SRZ ;  /* 0x0000000000127805 */ /* 0x000fe2000001ff00 */
[----:B------:R-:W-:Y:S01]  /*1af0*/  IMAD.MOV.U32 R59, RZ, RZ, RZ ;  /* 0x000000ffff3b7224 */ /* 0x000fe200078e00ff */
[----:B------:R-:W-:Y:S02]  /*1b00*/  CS2R R22, SRZ ;  /* 0x0000000000167805 */ /* 0x000fe4000001ff00 */
[----:B------:R-:W-:Y:S02]  /*1b10*/  CS2R R26, SRZ ;  /* 0x00000000001a7805 */ /* 0x000fe4000001ff00 */
[----:B------:R-:W-:Y:S01]  /*1b20*/  CS2R R30, SRZ ;  /* 0x00000000001e7805 */ /* 0x000fe2000001ff00 */
[----:B------:R-:W-:Y:S01]  /*1b30*/  IMAD.MOV.U32 R7, RZ, RZ, RZ ;  /* 0x000000ffff077224 */ /* 0x000fe200078e00ff */
[----:B------:R-:W-:-:S02]  /*1b40*/  CS2R R42, SRZ ;  /* 0x00000000002a7805 */ /* 0x000fc4000001ff00 */
[----:B------:R-:W-:Y:S02]  /*1b50*/  CS2R R46, SRZ ;  /* 0x00000000002e7805 */ /* 0x000fe4000001ff00 */
[----:B------:R-:W-:Y:S02]  /*1b60*/  CS2R R34, SRZ ;  /* 0x0000000000227805 */ /* 0x000fe4000001ff00 */
[----:B------:R-:W-:Y:S02]  /*1b70*/  CS2R R38, SRZ ;  /* 0x0000000000267805 */ /* 0x000fe4000001ff00 */
[----:B------:R-:W-:Y:S02]  /*1b80*/  CS2R R62, SRZ ;  /* 0x00000000003e7805 */ /* 0x000fe4000001ff00 */
[----:B------:R-:W-:Y:S01]  /*1b90*/  CS2R R66, SRZ ;  /* 0x0000000000427805 */ /* 0x000fe2000001ff00 */
[----:B--2---:R-:W-:Y:S04]  /*1ba0*/  STS [R78], R3 ;  /* 0x000000034e007388 */ /* 0x004fe80000000800 */
[----:B---3--:R-:W-:Y:S01]  /*1bb0*/  STS [R78+0x800], R11 ;  /* 0x0008000b4e007388 */ /* 0x008fe20000000800 */
[----:B------:R-:W-:Y:S06]  /*1bc0*/  BAR.SYNC.DEFER_BLOCKING 0x0 ;  /* 0x0000000000007b1d */ /* 0x000fec0000010000 */
[----:B------:R-:W-:Y:S04]  /*1bd0*/  LDS R50, [R76] ;  /* 0x000000004c327984 */ /* 0x000fe80000000800 */
[----:B------:R-:W0:Y:S04]  /*1be0*/  LDS R6, [R0+0x880] ;  /* 0x0008800000067984 */ /* 0x000e280000000800 */
[----:B------:R-:W1:Y:S04]  /*1bf0*/  LDS R2, [R76+0x180] ;  /* 0x000180004c027984 */ /* 0x000e680000000800 */
[----:B------:R-:W2:Y:S04]  /*1c00*/  LDS R54, [R76+0x80] ;  /* 0x000080004c367984 */ /* 0x000ea80000000800 */
[----:B------:R-:W3:Y:S04]  /*1c10*/  LDS R58, [R76+0x100] ;  /* 0x000100004c3a7984 */ /* 0x000ee80000000800 */
[----:B------:R-:W4:Y:S01]  /*1c20*/  LDS R3, [R0+0x900] ;  /* 0x0009000000037984 */ /* 0x000f220000000800 */
[----:B0-----:R-:W-:-:S15]  /*1c30*/  IMMA.16816.S8.S8 R12, R50.ROW, R6.COL, R12 ;  /* 0x00000006320c7237 */ /* 0x001fde000040540c */
[----:B------:R-:W-:-:S04]  /*1c40*/  NOP ;  /* 0x0000000000007918 */ /* 0x000fc80000000000 */
[----:B------:R-:W0:Y:S04]  /*1c50*/  LDS R14, [R0+0x800] ;  /* 0x00080000000e7984 */ /* 0x000e280000000800 */
[----:B------:R-:W5:Y:S01]  /*1c60*/  LDS R0, [R0+0x980] ;  /* 0x0009800000007984 */ /* 0x000f620000000800 */
[----:B------:R-:W-:Y:S02]  /*1c70*/  IMAD.MOV.U32 R11, RZ, RZ, RZ ;  /* 0x000000ffff0b7224 */ /* 0x000fe400078e00ff */
[--C-:B-1----:R-:W-:Y:S01]  /*1c80*/  IMAD.MOV.U32 R10, RZ, RZ, R2.reuse ;  /* 0x000000ffff0a7224 */ /* 0x102fe200078e0002 */
[-C--:B--2---:R-:W-:Y:S08]  /*1c90*/  IMMA.16816.S8.S8 R16, R54.ROW, R6.reuse.COL, R16 ;  /* 0x0000000636107237 */ /* 0x084ff00000405410 */
[-C--:B---3--:R-:W-:Y:S08]  /*1ca0*/  IMMA.16816.S8.S8 R20, R58.ROW, R6.reuse.COL, R20 ;  /* 0x000000063a147237 */ /* 0x088ff00000405414 */
[----:B------:R-:W-:Y:S01]  /*1cb0*/  IMMA.16816.S8.S8 R24, R10.ROW, R6.COL, R24 ;  /* 0x000000060a187237 */ /* 0x000fe20000405418 */
[----:B------:R-:W-:-:S02]  /*1cc0*/  IMAD.MOV.U32 R6, RZ, RZ, R2 ;  /* 0x000000ffff067224 */ /* 0x000fc400078e0002 */
[----:B------:R-:W-:-:S05]  /*1cd0*/  IMAD.MOV.U32 R10, RZ, RZ, RZ ;  /* 0x000000ffff0a7224 */ /* 0x000fca00078e00ff */
[-C--:B----4-:R-:W-:Y:S08]  /*1ce0*/  IMMA.16816.S8.S8 R28, R50.ROW, R3.reuse.COL, R28 ;  /* 0x00000003321c7237 */ /* 0x090ff0000040541c */
[----:B------:R-:W-:Y:S01]  /*1cf0*/  IMMA.16816.S8.S8 R40, R6.ROW, R3.COL, R40 ;  /* 0x0000000306287237 */ /* 0x000fe20000405428 */
[----:B------:R-:W-:-:S07]  /*1d00*/  IMAD.MOV.U32 R6, RZ, RZ, RZ ;  /* 0x000000ffff067224 */ /* 0x000fce00078e00ff */
[C---:B0-----:R-:W-:Y:S08]  /*1d10*/  IMMA.16816.S8.S8 R8, R50.reuse.ROW, R14.COL, R8 ;  /* 0x0000000e32087237 */ /* 0x041ff00000405408 */
[----:B-----5:R-:W-:Y:S01]  /*1d20*/  IMMA.16816.S8.S8 R44, R50.ROW, R0.COL, R44 ;  /* 0x00000000322c7237 */ /* 0x020fe2000040542c */
[----:B------:R-:W-:-:S07]  /*1d30*/  IMAD.MOV.U32 R50, RZ, RZ, RZ ;  /* 0x000000ffff327224 */ /* 0x000fce00078e00ff */
[C---:B------:R-:W-:Y:S08]  /*1d40*/  IMMA.16816.S8.S8 R32, R54.reuse.ROW, R3.COL, R32 ;  /* 0x0000000336207237 */ /* 0x040ff00000405420 */
[C---:B------:R-:W-:Y:S08]  /*1d50*/  IMMA.16816.S8.S8 R4, R54.reuse.ROW, R14.COL, R4 ;  /* 0x0000000e36047237 */ /* 0x040ff00000405404 */
[----:B------:R-:W-:Y:S01]  /*1d60*/  IMMA.16816.S8.S8 R48, R54.ROW, R0.COL, R48 ;  /* 0x0000000036307237 */ /* 0x000fe20000405430 */
[----:B------:R-:W-:-:S07]  /*1d70*/  IMAD.MOV.U32 R54, RZ, RZ, RZ ;  /* 0x000000ffff367224 */ /* 0x000fce00078e00ff */
[----:B------:R-:W-:Y:S01]  /*1d80*/  IMMA.16816.S8.S8 R36, R58.ROW, R3.COL, R36 ;  /* 0x000000033a247237 */ /* 0x000fe20000405424 */
[----:B------:R-:W-:-:S07]  /*1d90*/  IMAD.MOV.U32 R3, RZ, RZ, RZ ;  /* 0x000000ffff037224 */ /* 0x000fce00078e00ff */
[C---:B------:R-:W-:Y:S08]  /*1da0*/  IMMA.16816.S8.S8 R60, R58.reuse.ROW, R14.COL, R60 ;  /* 0x0000000e3a3c7237 */ /* 0x040ff0000040543c */
[----:B------:R-:W-:Y:S01]  /*1db0*/  IMMA.16816.S8.S8 R52, R58.ROW, R0.COL, R52 ;  /* 0x000000003a347237 */ /* 0x000fe20000405434 */
[----:B------:R-:W-:-:S07]  /*1dc0*/  IMAD.MOV.U32 R58, RZ, RZ, RZ ;  /* 0x000000ffff3a7224 */ /* 0x000fce00078e00ff */
[C---:B------:R-:W-:Y:S08]  /*1dd0*/  IMMA.16816.S8.S8 R64, R2.reuse.ROW, R14.COL, R64 ;  /* 0x0000000e02407237 */ /* 0x040ff00000405440 */
[----:B------:R-:W-:Y:S01]  /*1de0*/  IMMA.16816.S8.S8 R56, R2.ROW, R0.COL, R56 ;  /* 0x0000000002387237 */ /* 0x000fe20000405438 */
[----:B------:R-:W-:Y:S01]  /*1df0*/  NOP ;  /* 0x0000000000007918 */ /* 0x000fe20000000000 */
[----:B------:R-:W-:-:S15]  /*1e00*/  BAR.SYNC.DEFER_BLOCKING 0x0 ;  /* 0x0000000000007b1d */ /* 0x000fde0000010000 */
[----:B------:R-:W-:-:S03]  /*1e10*/  NOP ;  /* 0x0000000000007918 */ /* 0x000fc60000000000 */
.L_x_0:
[----:B------:R-:W0:Y:S01]  /*1e20*/  S2R R11, SR_TID.X ;  /* 0x00000000000b7919 */ /* 0x000e220000002100 */
[----:B------:R-:W2:Y:S01]  /*1e30*/  LDC R7, c[0x0][0x39c] ;  /* 0x0000e700ff077b82 */ /* 0x000ea20000000800 */
[----:B------:R-:W3:Y:S01]  /*1e40*/  LDCU.64 UR4, c[0x0][0x390] ;  /* 0x00007200ff0477ac */ /* 0x000ee20008000a00 */
[----:B--2---:R-:W-:Y:S02]  /*1e50*/  IMAD R15, R7, UR6, RZ ;  /* 0x00000006070f7c24 */ /* 0x004fe4000f8e02ff */
[C---:B0-----:R-:W-:Y:S01]  /*1e60*/  IMAD.SHL.U32 R0, R11.reuse, 0x2, RZ ;  /* 0x000000020b007824 */ /* 0x041fe200078e00ff */
[C---:B------:R-:W-:Y:S02]  /*1e70*/  SHF.R.U64 R2, R11.reuse, 0x2, RZ ;  /* 0x000000020b027819 */ /* 0x040fe400000012ff */
[C---:B------:R-:W-:Y:S02]  /*1e80*/  LOP3.LUT R3, R11.reuse, 0x1f, RZ, 0xc0, !PT ;  /* 0x0000001f0b037812 */ /* 0x040fe400078ec0ff */
[----:B------:R-:W-:-:S02]  /*1e90*/  LOP3.LUT R11, R11, 0x60, RZ, 0xc0, !PT ;  /* 0x000000600b0b7812 */ /* 0x000fc400078ec0ff */
[----:B------:R-:W-:Y:S02]  /*1ea0*/  LOP3.LUT R0, R0, 0x6, RZ, 0xc0, !PT ;  /* 0x0000000600007812 */ /* 0x000fe400078ec0ff */
[----:B------:R-:W-:Y:S02]  /*1eb0*/  LOP3.LUT R2, R2, 0xe0, RZ, 0xc0, !PT ;  /* 0x000000e002027812 */ /* 0x000fe400078ec0ff */
[----:B------:R-:W-:Y:S02]  /*1ec0*/  SHF.R.U64 R3, R3, 0x2, RZ ;  /* 0x0000000203037819 */ /* 0x000fe400000012ff */
[----:B------:R-:W-:Y:S02]  /*1ed0*/  IADD3 R10, P1, P2, R0, UR7, R11 ;  /* 0x00000007000a7c10 */ /* 0x000fe4000fa3e00b */
[----:B------:R-:W-:Y:S02]  /*1ee0*/  IADD3 R3, P0, PT, R3, R2, RZ ;  /* 0x0000000203037210 */ /* 0x000fe40007f1e0ff */
[----:B------:R-:W-:-:S02]  /*1ef0*/  IADD3 R10, P3, PT, R15, R10, RZ ;  /* 0x0000000a0f0a7210 */ /* 0x000fc40007f7e0ff */
[----:B------:R-:W-:Y:S01]  /*1f00*/  IADD3.X R6, PT, PT, RZ, RZ, RZ, P1, P2 ;  /* 0x000000ffff067210 */ /* 0x000fe20000fe44ff */
[----:B------:R-:W-:Y:S01]  /*1f10*/  IMAD.X R2, RZ, RZ, RZ, P0 ;  /* 0x000000ffff027224 */ /* 0x000fe200000e06ff */
[----:B------:R-:W-:-:S03]  /*1f20*/  SHF.R.S32.HI R0, RZ, 0x1f, R7 ;  /* 0x0000001fff007819 */ /* 0x000fc60000011407 */
[----:B------:R-:W-:Y:S02]  /*1f30*/  IMAD.X R11, RZ, RZ, R6, P3 ;  /* 0x000000ffff0b7224 */ /* 0x000fe400018e0606 */
[-C--:B------:R-:W-:Y:S02]  /*1f40*/  IMAD R2, R2, R7.reuse, RZ ;  /* 0x0000000702027224 */ /* 0x080fe400078e02ff */
[----:B------:R-:W-:-:S04]  /*1f50*/  IMAD.WIDE.U32 R10, R3, R7, R10 ;  /* 0x00000007030a7225 */ /* 0x000fc800078e000a */
[----:B------:R-:W-:Y:S01]  /*1f60*/  IMAD R15, R0, R3, R2 ;  /* 0x00000003000f7224 */ /* 0x000fe200078e0202 */
[----:B---3--:R-:W-:Y:S01]  /*1f70*/  LEA R2, P0, R10, UR4, 0x2 ;  /* 0x000000040a027c11 */ /* 0x008fe2000f8010ff */
[----:B------:R-:W0:Y:S02]  /*1f80*/  LDCU UR4, c[0x0][0x3a8] ;  /* 0x00007500ff0477ac */ /* 0x000e240008000800 */
[----:B------:R-:W-:-:S05]  /*1f90*/  IMAD.IADD R3, R11, 0x1, R15 ;  /* 0x000000010b037824 */ /* 0x000fca00078e020f */
[----:B------:R-:W-:Y:S01]  /*1fa0*/  LEA.HI.X R3, R10, UR5, R3, 0x2, P0 ;  /* 0x000000050a037c11 */ /* 0x000fe200080f1403 */
[----:B------:R-:W2:Y:S04]  /*1fb0*/  LDCU UR5, c[0x0][0x3a4] ;  /* 0x00007480ff0577ac */ /* 0x000ea80008000800 */
[----:B-1----:R-:W0:Y:S04]  /*1fc0*/  LDG.E.64 R14, desc[UR14][R2.64] ;  /* 0x0000000e020e7981 */ /* 0x002e28000c1e1b00 */
[----:B------:R-:W3:Y:S04]  /*1fd0*/  LDG.E.64 R22, desc[UR14][R2.64+0x20] ;  /* 0x0000200e02167981 */ /* 0x000ee8000c1e1b00 */
[----:B------:R-:W4:Y:S04]  /*1fe0*/  LDG.E.64 R26, desc[UR14][R2.64+0x40] ;  /* 0x0000400e021a7981 */ /* 0x000f28000c1e1b00 */
[----:B------:R-:W5:Y:S01]  /*1ff0*/  LDG.E.64 R10, desc[UR14][R2.64+0x60] ;  /* 0x0000600e020a7981 */ /* 0x000f62000c1e1b00 */
[----:B0-----:R-:W-:-:S02]  /*2000*/  IMAD R0, R15, UR4, RZ ;  /* 0x000000040f007c24 */ /* 0x001fc4000f8e02ff */
[----:B------:R-:W-:Y:S02]  /*2010*/  IMAD R19, R14, UR4, RZ ;  /* 0x000000040e137c24 */ /* 0x000fe4000f8e02ff */
[----:B---3--:R-:W-:Y:S02]  /*2020*/  IMAD R15, R22, UR4, RZ ;  /* 0x00000004160f7c24 */ /* 0x008fe4000f8e02ff */
[----:B------:R-:W-:Y:S02]  /*2030*/  IMAD R6, R23, UR4, RZ ;  /* 0x0000000417067c24 */ /* 0x000fe4000f8e02ff */
[----:B--2---:R-:W-:Y:S02]  /*2040*/  IMAD R8, R8, UR5, R19 ;  /* 0x0000000508087c24 */ /* 0x004fe4000f8e0213 */
[----:B------:R-:W-:Y:S02]  /*2050*/  IMAD R9, R9, UR5, R0 ;  /* 0x0000000509097c24 */ /* 0x000fe4000f8e0200 */
[----:B------:R-:W-:-:S02]  /*2060*/  IMAD R12, R12, UR5, R15 ;  /* 0x000000050c0c7c24 */ /* 0x000fc4000f8e020f */
[----:B------:R-:W-:Y:S01]  /*2070*/  IMAD R13, R13, UR5, R6 ;  /* 0x000000050d0d7c24 */ /* 0x000fe2000f8e0206 */
[----:B------:R-:W-:Y:S01]  /*2080*/  STG.E.64 desc[UR14][R2.64], R8 ;  /* 0x0000000802007986 */ /* 0x000fe2000c101b0e */
[----:B----4-:R-:W-:Y:S02]  /*2090*/  IMAD R15, R26, UR4, RZ ;  /* 0x000000041a0f7c24 */ /* 0x010fe4000f8e02ff */
[----:B------:R-:W-:Y:S01]  /*20a0*/  IMAD R0, R27, UR4, RZ ;  /* 0x000000041b007c24 */ /* 0x000fe2000f8e02ff */
[----:B------:R-:W-:Y:S01]  /*20b0*/  STG.E.64 desc[UR14][R2.64+0x20], R12 ;  /* 0x0000200c02007986 */ /* 0x000fe2000c101b0e */
[----:B-----5:R-:W-:Y:S02]  /*20c0*/  IMAD R19, R10, UR4, RZ ;  /* 0x000000040a137c24 */ /* 0x020fe4000f8e02ff */
[----:B------:R-:W-:Y:S02]  /*20d0*/  IMAD R6, R11, UR4, RZ ;  /* 0x000000040b067c24 */ /* 0x000fe4000f8e02ff */
[----:B------:R-:W-:-:S02]  /*20e0*/  IMAD R28, R28, UR5, R15 ;  /* 0x000000051c1c7c24 */ /* 0x000fc4000f8e020f */
[----:B------:R-:W-:Y:S02]  /*20f0*/  IMAD R29, R29, UR5, R0 ;  /* 0x000000051d1d7c24 */ /* 0x000fe4000f8e0200 */
[----:B------:R-:W-:Y:S02]  /*2100*/  IMAD R44, R44, UR5, R19 ;  /* 0x000000052c2c7c24 */ /* 0x000fe4000f8e0213 */
[----:B------:R-:W-:Y:S01]  /*2110*/  IMAD R45, R45, UR5, R6 ;  /* 0x000000052d2d7c24 */ /* 0x000fe2000f8e0206 */
[----:B------:R-:W-:Y:S01]  /*2120*/  STG.E.64 desc[UR14][R2.64+0x40], R28 ;  /* 0x0000401c02007986 */ /* 0x000fe2000c101b0e */
[----:B------:R-:W-:-:S03]  /*2130*/  IMAD.WIDE R10, R7, 0x20, R2 ;  /* 0x00000020070a7825 */ /* 0x000fc600078e0202 */
[----:B------:R0:W-:Y:S04]  /*2140*/  STG.E.64 desc[UR14][R2.64+0x60], R44 ;  /* 0x0000602c02007986 */ /* 0x0001e8000c101b0e */
[----:B------:R-:W2:Y:S04]  /*2150*/  LDG.E.64 R14, desc[UR14][R10.64] ;  /* 0x0000000e0a0e7981 */ /* 0x000ea8000c1e1b00 */
[----:B------:R-:W3:Y:S04]  /*2160*/  LDG.E.64 R22, desc[UR14][R10.64+0x20] ;  /* 0x0000200e0a167981 */ /* 0x000ee8000c1e1b00 */
[----:B------:R-:W4:Y:S04]  /*2170*/  LDG.E.64 R26, desc[UR14][R10.64+0x40] ;  /* 0x0000400e0a1a7981 */ /* 0x000f28000c1e1b00 */
[----:B------:R-:W5:Y:S01]  /*2180*/  LDG.E.64 R30, desc[UR14][R10.64+0x60] ;  /* 0x0000600e0a1e7981 */ /* 0x000f62000c1e1b00 */
[----:B0-----:R-:W-:-:S04]  /*2190*/  IMAD.WIDE R2, R7, 0x40, R2 ;  /* 0x0000004007027825 */ /* 0x001fc800078e0202 */
[----:B--2---:R-:W-:Y:S02]  /*21a0*/  IMAD R0, R15, UR4, RZ ;  /* 0x000000040f007c24 */ /* 0x004fe4000f8e02ff */
[----:B------:R-:W-:Y:S02]  /*21b0*/  IMAD R19, R14, UR4, RZ ;  /* 0x000000040e137c24 */ /* 0x000fe4000f8e02ff */
[----:B---3--:R-:W-:Y:S02]  /*21c0*/  IMAD R6, R23, UR4, RZ ;  /* 0x0000000417067c24 */ /* 0x008fe4000f8e02ff */
[----:B------:R-:W-:Y:S02]  /*21d0*/  IMAD R5, R5, UR5, R0 ;  /* 0x0000000505057c24 */ /* 0x000fe4000f8e0200 */
[----:B------:R-:W-:Y:S02]  /*21e0*/  IMAD R17, R17, UR5, R6 ;  /* 0x0000000511117c24 */ /* 0x000fe4000f8e0206 */
[----:B------:R-:W-:-:S02]  /*21f0*/  IMAD R15, R22, UR4, RZ ;  /* 0x00000004160f7c24 */ /* 0x000fc4000f8e02ff */
[----:B----4-:R-:W-:Y:S02]  /*2200*/  IMAD R9, R26, UR4, RZ ;  /* 0x000000041a097c24 */ /* 0x010fe4000f8e02ff */
[----:B------:R-:W-:Y:S02]  /*2210*/  IMAD R0, R27, UR4, RZ ;  /* 0x000000041b007c24 */ /* 0x000fe4000f8e02ff */
[----:B-----5:R-:W-:Y:S02]  /*2220*/  IMAD R13, R30, UR4, RZ ;  /* 0x000000041e0d7c24 */ /* 0x020fe4000f8e02ff */
[----:B------:R-:W-:Y:S02]  /*2230*/  IMAD R6, R31, UR4, RZ ;  /* 0x000000041f067c24 */ /* 0x000fe4000f8e02ff */
[----:B------:R-:W-:Y:S02]  /*2240*/  IMAD R4, R4, UR5, R19 ;  /* 0x0000000504047c24 */ /* 0x000fe4000f8e0213 */
[----:B------:R-:W-:-:S02]  /*2250*/  IMAD R16, R16, UR5, R15 ;  /* 0x0000000510107c24 */ /* 0x000fc4000f8e020f */
[----:B------:R-:W-:Y:S01]  /*2260*/  IMAD R32, R32, UR5, R9 ;  /* 0x0000000520207c24 */ /* 0x000fe2000f8e0209 */
[----:B------:R0:W-:Y:S01]  /*2270*/  STG.E.64 desc[UR14][R10.64], R4 ;  /* 0x000000040a007986 */ /* 0x0001e2000c101b0e */
[----:B------:R-:W-:Y:S02]  /*2280*/  IMAD R33, R33, UR5, R0 ;  /* 0x0000000521217c24 */ /* 0x000fe4000f8e0200 */
[----:B------:R-:W-:Y:S01]  /*2290*/  IMAD R48, R48, UR5, R13 ;  /* 0x0000000530307c24 */ /* 0x000fe2000f8e020d */
[----:B------:R-:W-:Y:S01]  /*22a0*/  STG.E.64 desc[UR14][R10.64+0x20], R16 ;  /* 0x000020100a007986 */ /* 0x000fe2000c101b0e */
[----:B------:R-:W-:-:S03]  /*22b0*/  IMAD R49, R49, UR5, R6 ;  /* 0x0000000531317c24 */ /* 0x000fc6000f8e0206 */
[----:B------:R-:W-:Y:S04]  /*22c0*/  STG.E.64 desc[UR14][R10.64+0x40], R32 ;  /* 0x000040200a007986 */ /* 0x000fe8000c101b0e */
[----:B------:R1:W-:Y:S04]  /*22d0*/  STG.E.64 desc[UR14][R10.64+0x60], R48 ;  /* 0x000060300a007986 */ /* 0x0003e8000c101b0e */
[----:B------:R-:W2:Y:S04]  /*22e0*/  LDG.E.64 R8, desc[UR14][R2.64] ;  /* 0x0000000e02087981 */ /* 0x000ea8000c1e1b00 */
[----:B------:R-:W3:Y:S04]  /*22f0*/  LDG.E.64 R14, desc[UR14][R2.64+0x20] ;  /* 0x0000200e020e7981 */ /* 0x000ee8000c1e1b00 */
[----:B------:R-:W4:Y:S04]  /*2300*/  LDG.E.64 R18, desc[UR14][R2.64+0x40] ;  /* 0x0000400e02127981 */ /* 0x000f28000c1e1b00 */
[----:B------:R-:W5:Y:S01]  /*2310*/  LDG.E.64 R22, desc[UR14][R2.64+0x60] ;  /* 0x0000600e02167981 */ /* 0x000f62000c1e1b00 */
[----:B--2---:R-:W-:-:S02]  /*2320*/  IMAD R0, R9, UR4, RZ ;  /* 0x0000000409007c24 */ /* 0x004fc4000f8e02ff */
[----:B------:R-:W-:Y:S02]  /*2330*/  IMAD R13, R8, UR4, RZ ;  /* 0x00000004080d7c24 */ /* 0x000fe4000f8e02ff */
[----:B---3--:R-:W-:Y:S02]  /*2340*/  IMAD R9, R14, UR4, RZ ;  /* 0x000000040e097c24 */ /* 0x008fe4000f8e02ff */
[----:B0-----:R-:W-:Y:S02]  /*2350*/  IMAD R4, R15, UR4, RZ ;  /* 0x000000040f047c24 */ /* 0x001fe4000f8e02ff */
[----:B------:R-:W-:Y:S02]  /*2360*/  IMAD R61, R61, UR5, R0 ;  /* 0x000000053d3d7c24 */ /* 0x000fe4000f8e0200 */
[----:B------:R-:W-:Y:S02]  /*2370*/  IMAD R20, R20, UR5, R9 ;  /* 0x0000000514147c24 */ /* 0x000fe4000f8e0209 */
[----:B------:R-:W-:-:S02]  /*2380*/  IMAD R21, R21, UR5, R4 ;  /* 0x0000000515157c24 */ /* 0x000fc4000f8e0204 */
[----:B----4-:R-:W-:Y:S02]  /*2390*/  IMAD R5, R18, UR4, RZ ;  /* 0x0000000412057c24 */ /* 0x010fe4000f8e02ff */
[----:B------:R-:W-:Y:S01]  /*23a0*/  IMAD R0, R19, UR4, RZ ;  /* 0x0000000413007c24 */ /* 0x000fe2000f8e02ff */
[----:B------:R-:W-:Y:S01]  /*23b0*/  STG.E.64 desc[UR14][R2.64+0x20], R20 ;  /* 0x0000201402007986 */ /* 0x000fe2000c101b0e */
[----:B-----5:R-:W-:Y:S02]  /*23c0*/  IMAD R9, R22, UR4, RZ ;  /* 0x0000000416097c24 */ /* 0x020fe4000f8e02ff */
[----:B------:R-:W-:Y:S02]  /*23d0*/  IMAD R4, R23, UR4, RZ ;  /* 0x0000000417047c24 */ /* 0x000fe4000f8e02ff */
[----:B------:R-:W-:Y:S02]  /*23e0*/  IMAD R60, R60, UR5, R13 ;  /* 0x000000053c3c7c24 */ /* 0x000fe4000f8e020d */
[----:B------:R-:W-:-:S02]  /*23f0*/  IMAD R36, R36, UR5, R5 ;  /* 0x0000000524247c24 */ /* 0x000fc4000f8e0205 */
[----:B------:R-:W-:Y:S01]  /*2400*/  IMAD R37, R37, UR5, R0 ;  /* 0x0000000525257c24 */ /* 0x000fe2000f8e0200 */
[----:B------:R-:W-:Y:S01]  /*2410*/  STG.E.64 desc[UR14][R2.64], R60 ;  /* 0x0000003c02007986 */ /* 0x000fe2000c101b0e */
[----:B------:R-:W-:Y:S02]  /*2420*/  IMAD R52, R52, UR5, R9 ;  /* 0x0000000534347c24 */ /* 0x000fe4000f8e0209 */
[----:B------:R-:W-:Y:S01]  /*2430*/  IMAD R53, R53, UR5, R4 ;  /* 0x0000000535357c24 */ /* 0x000fe2000f8e0204 */
[----:B------:R-:W-:Y:S01]  /*2440*/  STG.E.64 desc[UR14][R2.64+0x40], R36 ;  /* 0x0000402402007986 */ /* 0x000fe2000c101b0e */
[----:B------:R-:W-:-:S03]  /*2450*/  IMAD.WIDE R4, R7, 0x20, R2 ;  /* 0x0000002007047825 */ /* 0x000fc600078e0202 */
[----:B------:R0:W-:Y:S04]  /*2460*/  STG.E.64 desc[UR14][R2.64+0x60], R52 ;  /* 0x0000603402007986 */ /* 0x0001e8000c101b0e */
[----:B------:R-:W2:Y:S04]  /*2470*/  LDG.E.64 R6, desc[UR14][R4.64] ;  /* 0x0000000e04067981 */ /* 0x000ea8000c1e1b00 */
[----:B-1----:R-:W3:Y:S04]  /*2480*/  LDG.E.64 R10, desc[UR14][R4.64+0x20] ;  /* 0x0000200e040a7981 */ /* 0x002ee8000c1e1b00 */
[----:B------:R-:W0:Y:S04]  /*2490*/  LDG.E.64 R12, desc[UR14][R4.64+0x40] ;  /* 0x0000400e040c7981 */ /* 0x000e28000c1e1b00 */
[----:B------:R-:W4:Y:S01]  /*24a0*/  LDG.E.64 R14, desc[UR14][R4.64+0x60] ;  /* 0x0000600e040e7981 */ /* 0x000f22000c1e1b00 */
[----:B--2---:R-:W-:-:S02]  /*24b0*/  IMAD R0, R7, UR4, RZ ;  /* 0x0000000407007c24 */ /* 0x004fc4000f8e02ff */
[----:B------:R-:W-:Y:S02]  /*24c0*/  IMAD R9, R6, UR4, RZ ;  /* 0x0000000406097c24 */ /* 0x000fe4000f8e02ff */
[----:B---3--:R-:W-:Y:S02]  /*24d0*/  IMAD R7, R10, UR4, RZ ;  /* 0x000000040a077c24 */ /* 0x008fe4000f8e02ff */
[----:B------:R-:W-:Y:S02]  /*24e0*/  IMAD R65, R65, UR5, R0 ;  /* 0x0000000541417c24 */ /* 0x000fe4000f8e0200 */
[----:B------:R-:W-:Y:S02]  /*24f0*/  IMAD R24, R24, UR5, R7 ;  /* 0x0000000518187c24 */ /* 0x000fe4000f8e0207 */
[----:B------:R-:W-:Y:S02]  /*2500*/  IMAD R6, R11, UR4, RZ ;  /* 0x000000040b067c24 */ /* 0x000fe4000f8e02ff */
[----:B0-----:R-:W-:-:S02]  /*2510*/  IMAD R3, R12, UR4, RZ ;  /* 0x000000040c037c24 */ /* 0x001fc4000f8e02ff */
[----:B------:R-:W-:Y:S02]  /*2520*/  IMAD R0, R13, UR4, RZ ;  /* 0x000000040d007c24 */ /* 0x000fe4000f8e02ff */
[----:B----4-:R-:W-:Y:S02]  /*2530*/  IMAD R7, R14, UR4, RZ ;  /* 0x000000040e077c24 */ /* 0x010fe4000f8e02ff */
[----:B------:R-:W-:Y:S02]  /*2540*/  IMAD R2, R15, UR4, RZ ;  /* 0x000000040f027c24 */ /* 0x000fe4000f8e02ff */
[----:B------:R-:W-:Y:S02]  /*2550*/  IMAD R64, R64, UR5, R9 ;  /* 0x0000000540407c24 */ /* 0x000fe4000f8e0209 */
[----:B------:R-:W-:Y:S02]  /*2560*/  IMAD R25, R25, UR5, R6 ;  /* 0x0000000519197c24 */ /* 0x000fe4000f8e0206 */
[----:B------:R-:W-:Y:S01]  /*2570*/  IMAD R40, R40, UR5, R3 ;  /* 0x0000000528287c24 */ /* 0x000fe2000f8e0203 */
[----:B------:R-:W-:Y:S01]  /*2580*/  STG.E.64 desc[UR14][R4.64], R64 ;  /* 0x0000004004007986 */ /* 0x000fe2000c101b0e */
[----:B------:R-:W-:-:S02]  /*2590*/  IMAD R41, R41, UR5, R0 ;  /* 0x0000000529297c24 */ /* 0x000fc4000f8e0200 */
[----:B------:R-:W-:Y:S01]  /*25a0*/  IMAD R56, R56, UR5, R7 ;  /* 0x0000000538387c24 */ /* 0x000fe2000f8e0207 */
[----:B------:R-:W-:Y:S01]  /*25b0*/  STG.E.64 desc[UR14][R4.64+0x20], R24 ;  /* 0x0000201804007986 */ /* 0x000fe2000c101b0e */
[----:B------:R-:W-:-:S03]  /*25c0*/  IMAD R57, R57, UR5, R2 ;  /* 0x0000000539397c24 */ /* 0x000fc6000f8e0202 */
[----:B------:R-:W-:Y:S04]  /*25d0*/  STG.E.64 desc[UR14][R4.64+0x40], R40 ;  /* 0x0000402804007986 */ /* 0x000fe8000c101b0e */
[----:B------:R-:W-:Y:S01]  /*25e0*/  STG.E.64 desc[UR14][R4.64+0x60], R56 ;  /* 0x0000603804007986 */ /* 0x000fe2000c101b0e */
[----:B------:R-:W-:Y:S05]  /*25f0*/  EXIT ;  /* 0x000000000000794d */ /* 0x000fea0003800000 */
.L_x_4:
[----:B------:R-:W-:-:S00]  /*2600*/  BRA `(.L_x_4) ;  /* 0xfffffffc00fc7947 */ /* 0x000fc0000383ffff */
[----:B------:R-:W-:-:S00]  /*2610*/  NOP ;  /* 0x0000000000007918 */ /* 0x000fc00000000000 */
        /* <DEDUP_REMOVED lines=14> */
.L_x_5:


//--------------------- .nv.shared._Z13i8gemm128x128PKaS0_Piiiiii --------------------------
	.section	.nv.shared._Z13i8gemm128x128PKaS0_Piiiiii,"aw",@nobits
	.sectionflags	@""
.nv.shared._Z13i8gemm128x128PKaS0_Piiiiii:
	.zero		5120


//--------------------- .nv.shared.reserved.0     --------------------------
	.section	.nv.shared.reserved.0,"aw",@nobits
	.weak		__nv_reservedSMEM_offset_0_alias
	.size		__nv_reservedSMEM_offset_0_alias, 0, 64
	.other		__nv_reservedSMEM_offset_0_alias,@"STO_CUDA_RESERVED_SHARED STV_DEFAULT"
__nv_reservedSMEM_offset_0_alias:
	.zero		0
	.zero		64


//--------------------- .nv.constant0._Z13i8gemm128x128PKaS0_Piiiiii --------------------------
	.section	.nv.constant0._Z13i8gemm128x128PKaS0_Piiiiii,"a",@progbits
	.sectionflags	@""
	.align	4
.nv.constant0._Z13i8gemm128x128PKaS0_Piiiiii:
	.zero		940


//--------------------- SYMBOLS --------------------------

	.type		.nv.reservedSmem.offset0,@object
	.size		.nv.reservedSmem.offset0,0x4
	.type		.nv.reservedSmem.cap,@object
	.size		.nv.reservedSmem.cap,0x4
